	.target	sm_90a

	.elftype	@"ET_EXEC"


//--------------------- .note.nv.tkinfo           --------------------------
	.section	.note.nv.tkinfo,"",@"SHT_NOTE"
	.sectionflags	@"SHF_NOTE_NV_TKINFO"
	.tkinfo
        /*0018*/ 	.word	0x00000002
        /*0030*/ 	.string	""
        /*0030*/ 	.string	"ptxas"
        /*0030*/ 	.string	"Cuda compilation tools, release 13.0, V13.0.88"
        /*0030*/ 	.string	"Build cuda_13.0.r13.0/compiler.36424714_0"
        /*0030*/ 	.string	"-arch sm_90a -m 64 "



//--------------------- .note.nv.cuinfo           --------------------------
	.section	.note.nv.cuinfo,"",@"SHT_NOTE"
	.sectionflags	@"SHF_NOTE_NV_CUINFO"
        /*0018*/ 	.short	0x0002
        /*001a*/ 	.short	0x005a
        /*001c*/ 	.short	0x0082
	.zero		2


//--------------------- .nv.info                  --------------------------
	.section	.nv.info,"",@"SHT_CUDA_INFO"
	.align	4


	//----- nvinfo : EIATTR_REGCOUNT
	.align		4
        /*0000*/ 	.byte	0x04, 0x2f
        /*0002*/ 	.short	(.L_15 - .L_14)
	.align		4
.L_14:
        /*0004*/ 	.word	index@(_ZN7cutlass13device_kernelINS_4gemm6kernel13GemmUniversalIN4cute5tupleIJiiiiEEENS1_10collective13CollectiveMmaINS1_34MainloopSm90TmaGmmaWarpSpecializedILi2ENS5_IJNS4_1CILi2EEENSA_ILi1EEESC_EEENS1_35KernelTmaWarpSpecializedCooperativeEEENS5_IJNSA_ILi128EEENSA_ILi96EEENSA_ILi256EEEEEENS_10bfloat16_tENS5_IJlSC_lEEESK_SL_NS4_8TiledMMAINS4_8MMA_AtomIJNS4_4SM904GMMA27MMA_64x96x16_F32BF16BF16_SSILNSP_5MajorE0ELSR_0ELNSP_7ScaleInE1ELSS_1EEEEEENS4_6LayoutISD_NS5_IJSC_NSA_ILi0EEESW_EEEEENS5_IJNS4_10UnderscoreESZ_SZ_EEEEENS4_13SM90_TMA_LOADENS4_14ComposedLayoutINS4_7SwizzleILi3ELi4ELi3EEENS4_18smem_ptr_flag_bitsILi16EEENSV_INS5_IJNSA_ILi8EEENSA_ILi64EEEEEENS5_IJS19_SC_EEEEEEEvNS4_8identityENS4_23SM90_TMA_LOAD_MULTICASTES1D_vS1E_EENS_8epilogue10collective6detail29Sm90TmaWarpSpecializedAdapterINS1I_15DefaultEpilogueISK_SL_SL_NS1H_6thread17LinearCombinationISK_Li1EffLNS1M_9ScaleType4KindE0ELNS_15FloatRoundStyleE2ESK_EENS1_15EpilogueDefaultEEEEEvvEEEEvNT_6ParamsE)
        /*0008*/ 	.word	0x000000a8


	//----- nvinfo : EIATTR_FRAME_SIZE
	.align		4
.L_15:
        /*000c*/ 	.byte	0x04, 0x11
        /*000e*/ 	.short	(.L_17 - .L_16)
	.align		4
.L_16:
        /*0010*/ 	.word	index@(_ZN7cutlass13device_kernelINS_4gemm6kernel13GemmUniversalIN4cute5tupleIJiiiiEEENS1_10collective13CollectiveMmaINS1_34MainloopSm90TmaGmmaWarpSpecializedILi2ENS5_IJNS4_1CILi2EEENSA_ILi1EEESC_EEENS1_35KernelTmaWarpSpecializedCooperativeEEENS5_IJNSA_ILi128EEENSA_ILi96EEENSA_ILi256EEEEEENS_10bfloat16_tENS5_IJlSC_lEEESK_SL_NS4_8TiledMMAINS4_8MMA_AtomIJNS4_4SM904GMMA27MMA_64x96x16_F32BF16BF16_SSILNSP_5MajorE0ELSR_0ELNSP_7ScaleInE1ELSS_1EEEEEENS4_6LayoutISD_NS5_IJSC_NSA_ILi0EEESW_EEEEENS5_IJNS4_10UnderscoreESZ_SZ_EEEEENS4_13SM90_TMA_LOADENS4_14ComposedLayoutINS4_7SwizzleILi3ELi4ELi3EEENS4_18smem_ptr_flag_bitsILi16EEENSV_INS5_IJNSA_ILi8EEENSA_ILi64EEEEEENS5_IJS19_SC_EEEEEEEvNS4_8identityENS4_23SM90_TMA_LOAD_MULTICASTES1D_vS1E_EENS_8epilogue10collective6detail29Sm90TmaWarpSpecializedAdapterINS1I_15DefaultEpilogueISK_SL_SL_NS1H_6thread17LinearCombinationISK_Li1EffLNS1M_9ScaleType4KindE0ELNS_15FloatRoundStyleE2ESK_EENS1_15EpilogueDefaultEEEEEvvEEEEvNT_6ParamsE)
        /*0014*/ 	.word	0x00000000


	//----- nvinfo : EIATTR_MIN_STACK_SIZE
	.align		4
.L_17:
        /*0018*/ 	.byte	0x04, 0x12
        /*001a*/ 	.short	(.L_19 - .L_18)
	.align		4
.L_18:
        /*001c*/ 	.word	index@(_ZN7cutlass13device_kernelINS_4gemm6kernel13GemmUniversalIN4cute5tupleIJiiiiEEENS1_10collective13CollectiveMmaINS1_34MainloopSm90TmaGmmaWarpSpecializedILi2ENS5_IJNS4_1CILi2EEENSA_ILi1EEESC_EEENS1_35KernelTmaWarpSpecializedCooperativeEEENS5_IJNSA_ILi128EEENSA_ILi96EEENSA_ILi256EEEEEENS_10bfloat16_tENS5_IJlSC_lEEESK_SL_NS4_8TiledMMAINS4_8MMA_AtomIJNS4_4SM904GMMA27MMA_64x96x16_F32BF16BF16_SSILNSP_5MajorE0ELSR_0ELNSP_7ScaleInE1ELSS_1EEEEEENS4_6LayoutISD_NS5_IJSC_NSA_ILi0EEESW_EEEEENS5_IJNS4_10UnderscoreESZ_SZ_EEEEENS4_13SM90_TMA_LOADENS4_14ComposedLayoutINS4_7SwizzleILi3ELi4ELi3EEENS4_18smem_ptr_flag_bitsILi16EEENSV_INS5_IJNSA_ILi8EEENSA_ILi64EEEEEENS5_IJS19_SC_EEEEEEEvNS4_8identityENS4_23SM90_TMA_LOAD_MULTICASTES1D_vS1E_EENS_8epilogue10collective6detail29Sm90TmaWarpSpecializedAdapterINS1I_15DefaultEpilogueISK_SL_SL_NS1H_6thread17LinearCombinationISK_Li1EffLNS1M_9ScaleType4KindE0ELNS_15FloatRoundStyleE2ESK_EENS1_15EpilogueDefaultEEEEEvvEEEEvNT_6ParamsE)
        /*0020*/ 	.word	0x00000000
.L_19:


//--------------------- .nv.compat                --------------------------
	.section	.nv.compat,"",@"SHT_CUDA_COMPAT_INFO"
	.align	4
        /*0000*/ 	.byte	0x02, 0x09, 0x01, 0x00, 0x02, 0x02, 0x04, 0x00, 0x02, 0x05, 0x05, 0x00, 0x03, 0x07, 0x01, 0x01
        /*0010*/ 	.byte	0x02, 0x03, 0x01, 0x00, 0x02, 0x06, 0x01, 0x00, 0x04, 0x0b, 0x08, 0x00, 0x00, 0x00, 0x00, 0x00
        /*0020*/ 	.byte	0x00, 0x00, 0x00, 0x00


//--------------------- .nv.info._ZN7cutlass13device_kernelINS_4gemm6kernel13GemmUniversalIN4cute5tupleIJiiiiEEENS1_10collective13CollectiveMmaINS1_34MainloopSm90TmaGmmaWarpSpecializedILi2ENS5_IJNS4_1CILi2EEENSA_ILi1EEESC_EEENS1_35KernelTmaWarpSpecializedCooperativeEEENS5_IJNSA_ILi128EEENSA_ILi96EEENSA_ILi256EEEEEENS_10bfloat16_tENS5_IJlSC_lEEESK_SL_NS4_8TiledMMAINS4_8MMA_AtomIJNS4_4SM904GMMA27MMA_64x96x16_F32BF16BF16_SSILNSP_5MajorE0ELSR_0ELNSP_7ScaleInE1ELSS_1EEEEEENS4_6LayoutISD_NS5_IJSC_NSA_ILi0EEESW_EEEEENS5_IJNS4_10UnderscoreESZ_SZ_EEEEENS4_13SM90_TMA_LOADENS4_14ComposedLayoutINS4_7SwizzleILi3ELi4ELi3EEENS4_18smem_ptr_flag_bitsILi16EEENSV_INS5_IJNSA_ILi8EEENSA_ILi64EEEEEENS5_IJS19_SC_EEEEEEEvNS4_8identityENS4_23SM90_TMA_LOAD_MULTICASTES1D_vS1E_EENS_8epilogue10collective6detail29Sm90TmaWarpSpecializedAdapterINS1I_15DefaultEpilogueISK_SL_SL_NS1H_6thread17LinearCombinationISK_Li1EffLNS1M_9ScaleType4KindE0ELNS_15FloatRoundStyleE2ESK_EENS1_15EpilogueDefaultEEEEEvvEEEEvNT_6ParamsE --------------------------
	.section	.nv.info._ZN7cutlass13device_kernelINS_4gemm6kernel13GemmUniversalIN4cute5tupleIJiiiiEEENS1_10collective13CollectiveMmaINS1_34MainloopSm90TmaGmmaWarpSpecializedILi2ENS5_IJNS4_1CILi2EEENSA_ILi1EEESC_EEENS1_35KernelTmaWarpSpecializedCooperativeEEENS5_IJNSA_ILi128EEENSA_ILi96EEENSA_ILi256EEEEEENS_10bfloat16_tENS5_IJlSC_lEEESK_SL_NS4_8TiledMMAINS4_8MMA_AtomIJNS4_4SM904GMMA27MMA_64x96x16_F32BF16BF16_SSILNSP_5MajorE0ELSR_0ELNSP_7ScaleInE1ELSS_1EEEEEENS4_6LayoutISD_NS5_IJSC_NSA_ILi0EEESW_EEEEENS5_IJNS4_10UnderscoreESZ_SZ_EEEEENS4_13SM90_TMA_LOADENS4_14ComposedLayoutINS4_7SwizzleILi3ELi4ELi3EEENS4_18smem_ptr_flag_bitsILi16EEENSV_INS5_IJNSA_ILi8EEENSA_ILi64EEEEEENS5_IJS19_SC_EEEEEEEvNS4_8identityENS4_23SM90_TMA_LOAD_MULTICASTES1D_vS1E_EENS_8epilogue10collective6detail29Sm90TmaWarpSpecializedAdapterINS1I_15DefaultEpilogueISK_SL_SL_NS1H_6thread17LinearCombinationISK_Li1EffLNS1M_9ScaleType4KindE0ELNS_15FloatRoundStyleE2ESK_EENS1_15EpilogueDefaultEEEEEvvEEEEvNT_6ParamsE,"",@"SHT_CUDA_INFO"
	.sectionflags	@""
	.align	4


	//----- nvinfo : EIATTR_CUDA_API_VERSION
	.align		4
        /*0000*/ 	.byte	0x04, 0x37
        /*0002*/ 	.short	(.L_21 - .L_20)
.L_20:
        /*0004*/ 	.word	0x00000082


	//----- nvinfo : EIATTR_KPARAM_INFO
	.align		4
.L_21:
        /*0008*/ 	.byte	0x04, 0x17
        /*000a*/ 	.short	(.L_23 - .L_22)
.L_22:
        /*000c*/ 	.word	0x00000000
        /*0010*/ 	.short	0x0000
        /*0012*/ 	.short	0x0070
        /*0014*/ 	.byte	0x00, 0xf0, 0x01, 0x10


	//----- nvinfo : EIATTR_SPARSE_MMA_MASK
	.align		4
.L_23:
        /*0018*/ 	.byte	0x03, 0x50
        /*001a*/ 	.short	0x0000


	//----- nvinfo : EIATTR_MAXREG_COUNT
	.align		4
        /*001c*/ 	.byte	0x03, 0x1b
        /*001e*/ 	.short	0x00a8


	//----- nvinfo : EIATTR_NUM_BARRIERS
	.align		4
        /*0020*/ 	.byte	0x02, 0x4c
        /*0022*/ 	.byte	0x01
	.zero		1


	//----- nvinfo : EIATTR_EXTERNS
	.align		4
        /*0024*/ 	.byte	0x04, 0x0f
        /*0026*/ 	.short	(.L_25 - .L_24)


	//   ....[0]....
	.align		4
.L_24:
        /*0028*/ 	.word	index@(__assertfail)


	//----- nvinfo : EIATTR_MERCURY_ISA_VERSION
	.align		4
.L_25:
        /*002c*/ 	.byte	0x03, 0x5f
        /*002e*/ 	.short	0x0101


	//----- nvinfo : EIATTR_INT_WARP_WIDE_INSTR_OFFSETS
	.align		4
        /*0030*/ 	.byte	0x04, 0x31
        /*0032*/ 	.short	(.L_27 - .L_26)


	//   ....[0]....
.L_26:
        /*0034*/ 	.word	0x00000440


	//   ....[1]....
        /*0038*/ 	.word	0x00000470


	//   ....[2]....
        /*003c*/ 	.word	0x00000610


	//   ....[3]....
        /*0040*/ 	.word	0x00002930


	//----- nvinfo : EIATTR_COOP_GROUP_MASK_REGIDS
	.align		4
.L_27:
        /*0044*/ 	.byte	0x04, 0x29
        /*0046*/ 	.short	(.L_29 - .L_28)


	//   ....[0]....
.L_28:
        /*0048*/ 	.word	0xffffffff


	//   ....[1]....
        /*004c*/ 	.word	0xffffffff


	//   ....[2]....
        /*0050*/ 	.word	0xffffffff


	//   ....[3]....
        /*0054*/ 	.word	0xffffffff


	//   ....[4]....
        /*0058*/ 	.word	0xffffffff


	//   ....[5]....
        /*005c*/ 	.word	0xffffffff


	//----- nvinfo : EIATTR_COOP_GROUP_INSTR_OFFSETS
	.align		4
.L_29:
        /*0060*/ 	.byte	0x04, 0x28
        /*0062*/ 	.short	(.L_31 - .L_30)


	//   ....[0]....
.L_30:
        /*0064*/ 	.word	0x00000060


	//   ....[1]....
        /*0068*/ 	.word	0x00000070


	//   ....[2]....
        /*006c*/ 	.word	0x00000130


	//   ....[3]....
        /*0070*/ 	.word	0x00000290


	//   ....[4]....
        /*0074*/ 	.word	0x000007c0


	//   ....[5]....
        /*0078*/ 	.word	0x00001440


	//----- nvinfo : EIATTR_REG_RECONFIG
	.align		4
.L_31:
        /*007c*/ 	.byte	0x01, 0x54
	.zero		2


	//----- nvinfo : EIATTR_SYSCALL_OFFSETS
	.align		4
        /*0080*/ 	.byte	0x04, 0x46
        /*0082*/ 	.short	(.L_33 - .L_32)


	//   ....[0]....
.L_32:
        /*0084*/ 	.word	0x00001630


	//----- nvinfo : EIATTR_MBARRIER_INSTR_OFFSETS
	.align		4
.L_33:
        /*0088*/ 	.byte	0x04, 0x39
        /*008a*/ 	.short	(.L_35 - .L_34)


	//   ....[0]....
.L_34:
        /*008c*/ 	.word	0x00000230
        /*0090*/ 	.word	0x000000ff
        /*0094*/ 	.word	0x00000000
        /*0098*/ 	.short	0x0100
        /*009a*/ 	.byte	0x08
	.zero		1


	//   ....[1]....
        /*009c*/ 	.word	0x00000240
        /*00a0*/ 	.word	0x000000ff
        /*00a4*/ 	.word	0x00000010
        /*00a8*/ 	.short	0x0100
        /*00aa*/ 	.byte	0x08
	.zero		1


	//   ....[2]....
        /*00ac*/ 	.word	0x00000250
        /*00b0*/ 	.word	0x000000ff
        /*00b4*/ 	.word	0x00000008
        /*00b8*/ 	.short	0x0100
        /*00ba*/ 	.byte	0x08
	.zero		1


	//   ....[3]....
        /*00bc*/ 	.word	0x00000260
        /*00c0*/ 	.word	0x000000ff
        /*00c4*/ 	.word	0x00000018
        /*00c8*/ 	.short	0x0100
        /*00ca*/ 	.byte	0x08
	.zero		1


	//   ....[4]....
        /*00cc*/ 	.word	0x000006a0
        /*00d0*/ 	.word	0x000000ff
        /*00d4*/ 	.word	0x00000030
        /*00d8*/ 	.short	0x0100
        /*00da*/ 	.byte	0x06
	.zero		1


	//   ....[5]....
        /*00dc*/ 	.word	0x00000740
        /*00e0*/ 	.word	0x000000ff
        /*00e4*/ 	.word	0x00000038
        /*00e8*/ 	.short	0x0100
        /*00ea*/ 	.byte	0x06
	.zero		1


	//   ....[6]....
        /*00ec*/ 	.word	0x000016f0
        /*00f0*/ 	.word	0x00000003
        /*00f4*/ 	.word	0x00000000
        /*00f8*/ 	.short	0x010a
        /*00fa*/ 	.byte	0x3f
	.zero		1


	//   ....[7]....
        /*00fc*/ 	.word	0x00001750
        /*0100*/ 	.word	0x00000003
        /*0104*/ 	.word	0x00000000
        /*0108*/ 	.short	0x010a
        /*010a*/ 	.byte	0x3f
	.zero		1


	//   ....[8]....
        /*010c*/ 	.word	0x00002000
        /*0110*/ 	.word	0x00000005
        /*0114*/ 	.word	0x00000000
        /*0118*/ 	.short	0x010a
        /*011a*/ 	.byte	0x3f
	.zero		1


	//   ....[9]....
        /*011c*/ 	.word	0x00002040
        /*0120*/ 	.word	0x00000005
        /*0124*/ 	.word	0x00000000
        /*0128*/ 	.short	0x010a
        /*012a*/ 	.byte	0x3f
	.zero		1


	//   ....[10]....
        /*012c*/ 	.word	0x000027e0
        /*0130*/ 	.word	0x00000004
        /*0134*/ 	.word	0x00000000
        /*0138*/ 	.short	0x0101
        /*013a*/ 	.byte	0x3f
	.zero		1


	//   ....[11]....
        /*013c*/ 	.word	0x000029a0
        /*0140*/ 	.word	0x00000000
        /*0144*/ 	.word	0x00000000
        /*0148*/ 	.short	0x0101
        /*014a*/ 	.byte	0x3f
	.zero		1


	//   ....[12]....
        /*014c*/ 	.word	0x00006ba0
        /*0150*/ 	.word	0x00000015
        /*0154*/ 	.word	0x00000010
        /*0158*/ 	.short	0x010a
        /*015a*/ 	.byte	0x3f
	.zero		1


	//   ....[13]....
        /*015c*/ 	.word	0x00007190
        /*0160*/ 	.word	0x00000005
        /*0164*/ 	.word	0x00000038
        /*0168*/ 	.short	0x0101
        /*016a*/ 	.byte	0x3f
	.zero		1


	//   ....[14]....
        /*016c*/ 	.word	0x000078a0
        /*0170*/ 	.word	0x00000007
        /*0174*/ 	.word	0x00000000
        /*0178*/ 	.short	0x010a
        /*017a*/ 	.byte	0x3f
	.zero		1


	//   ....[15]....
        /*017c*/ 	.word	0x00007920
        /*0180*/ 	.word	0x00000005
        /*0184*/ 	.word	0x00000000
        /*0188*/ 	.short	0x010a
        /*018a*/ 	.byte	0x3f
	.zero		1


	//   ....[16]....
        /*018c*/ 	.word	0x00007980
        /*0190*/ 	.word	0x00000003
        /*0194*/ 	.word	0x00000000
        /*0198*/ 	.short	0x010a
        /*019a*/ 	.byte	0x3f
	.zero		1


	//   ....[17]....
        /*019c*/ 	.word	0x000079d0
        /*01a0*/ 	.word	0x00000005
        /*01a4*/ 	.word	0x00000000
        /*01a8*/ 	.short	0x010a
        /*01aa*/ 	.byte	0x3f
	.zero		1


	//   ....[18]....
        /*01ac*/ 	.word	0x00007aa0
        /*01b0*/ 	.word	0x00000015
        /*01b4*/ 	.word	0x00000010
        /*01b8*/ 	.short	0x010a
        /*01ba*/ 	.byte	0x3f
	.zero		1


	//   ....[19]....
        /*01bc*/ 	.word	0x00007b70
        /*01c0*/ 	.word	0x00000007
        /*01c4*/ 	.word	0x00000000
        /*01c8*/ 	.short	0x010a
        /*01ca*/ 	.byte	0x3f
	.zero		1


	//----- nvinfo : EIATTR_NUM_MBARRIERS
	.align		4
.L_35:
        /*01cc*/ 	.byte	0x03, 0x38
        /*01ce*/ 	.short	0x0006


	//----- nvinfo : EIATTR_EXIT_INSTR_OFFSETS
	.align		4
        /*01d0*/ 	.byte	0x04, 0x1c
        /*01d2*/ 	.short	(.L_37 - .L_36)


	//   ....[0]....
.L_36:
        /*01d4*/ 	.word	0x00000990


	//   ....[1]....
        /*01d8*/ 	.word	0x000011a0


	//   ....[2]....
        /*01dc*/ 	.word	0x00006340


	//   ....[3]....
        /*01e0*/ 	.word	0x000068a0


	//   ....[4]....
        /*01e4*/ 	.word	0x00007970


	//----- nvinfo : EIATTR_MAX_THREADS
	.align		4
.L_37:
        /*01e8*/ 	.byte	0x04, 0x05
        /*01ea*/ 	.short	(.L_39 - .L_38)
.L_38:
        /*01ec*/ 	.word	0x00000180
        /*01f0*/ 	.word	0x00000001
        /*01f4*/ 	.word	0x00000001


	//----- nvinfo : EIATTR_CRS_STACK_SIZE
	.align		4
.L_39:
        /*01f8*/ 	.byte	0x04, 0x1e
        /*01fa*/ 	.short	(.L_41 - .L_40)
.L_40:
        /*01fc*/ 	.word	0x00000000


	//----- nvinfo : EIATTR_CBANK_PARAM_SIZE
	.align		4
.L_41:
        /*0200*/ 	.byte	0x03, 0x19
        /*0202*/ 	.short	0x0470


	//----- nvinfo : EIATTR_PARAM_CBANK
	.align		4
        /*0204*/ 	.byte	0x04, 0x0a
        /*0206*/ 	.short	(.L_43 - .L_42)
	.align		4
.L_42:
        /*0208*/ 	.word	index@(.nv.constant0._ZN7cutlass13device_kernelINS_4gemm6kernel13GemmUniversalIN4cute5tupleIJiiiiEEENS1_10collective13CollectiveMmaINS1_34MainloopSm90TmaGmmaWarpSpecializedILi2ENS5_IJNS4_1CILi2EEENSA_ILi1EEESC_EEENS1_35KernelTmaWarpSpecializedCooperativeEEENS5_IJNSA_ILi128EEENSA_ILi96EEENSA_ILi256EEEEEENS_10bfloat16_tENS5_IJlSC_lEEESK_SL_NS4_8TiledMMAINS4_8MMA_AtomIJNS4_4SM904GMMA27MMA_64x96x16_F32BF16BF16_SSILNSP_5MajorE0ELSR_0ELNSP_7ScaleInE1ELSS_1EEEEEENS4_6LayoutISD_NS5_IJSC_NSA_ILi0EEESW_EEEEENS5_IJNS4_10UnderscoreESZ_SZ_EEEEENS4_13SM90_TMA_LOADENS4_14ComposedLayoutINS4_7SwizzleILi3ELi4ELi3EEENS4_18smem_ptr_flag_bitsILi16EEENSV_INS5_IJNSA_ILi8EEENSA_ILi64EEEEEENS5_IJS19_SC_EEEEEEEvNS4_8identityENS4_23SM90_TMA_LOAD_MULTICASTES1D_vS1E_EENS_8epilogue10collective6detail29Sm90TmaWarpSpecializedAdapterINS1I_15DefaultEpilogueISK_SL_SL_NS1H_6thread17LinearCombinationISK_Li1EffLNS1M_9ScaleType4KindE0ELNS_15FloatRoundStyleE2ESK_EENS1_15EpilogueDefaultEEEEEvvEEEEvNT_6ParamsE)
        /*020c*/ 	.short	0x0210
        /*020e*/ 	.short	0x0470


	//----- nvinfo : EIATTR_SW_WAR
	.align		4
.L_43:
        /*0210*/ 	.byte	0x04, 0x36
        /*0212*/ 	.short	(.L_45 - .L_44)
.L_44:
        /*0214*/ 	.word	0x00000008
.L_45:


//--------------------- .nv.callgraph             --------------------------
	.section	.nv.callgraph,"",@"SHT_CUDA_CALLGRAPH"
	.align	4
	.sectionentsize	8
	.align		4
        /*0000*/ 	.word	0x00000000
	.align		4
        /*0004*/ 	.word	0xffffffff
	.align		4
        /*0008*/ 	.word	index@(_ZN7cutlass13device_kernelINS_4gemm6kernel13GemmUniversalIN4cute5tupleIJiiiiEEENS1_10collective13CollectiveMmaINS1_34MainloopSm90TmaGmmaWarpSpecializedILi2ENS5_IJNS4_1CILi2EEENSA_ILi1EEESC_EEENS1_35KernelTmaWarpSpecializedCooperativeEEENS5_IJNSA_ILi128EEENSA_ILi96EEENSA_ILi256EEEEEENS_10bfloat16_tENS5_IJlSC_lEEESK_SL_NS4_8TiledMMAINS4_8MMA_AtomIJNS4_4SM904GMMA27MMA_64x96x16_F32BF16BF16_SSILNSP_5MajorE0ELSR_0ELNSP_7ScaleInE1ELSS_1EEEEEENS4_6LayoutISD_NS5_IJSC_NSA_ILi0EEESW_EEEEENS5_IJNS4_10UnderscoreESZ_SZ_EEEEENS4_13SM90_TMA_LOADENS4_14ComposedLayoutINS4_7SwizzleILi3ELi4ELi3EEENS4_18smem_ptr_flag_bitsILi16EEENSV_INS5_IJNSA_ILi8EEENSA_ILi64EEEEEENS5_IJS19_SC_EEEEEEEvNS4_8identityENS4_23SM90_TMA_LOAD_MULTICASTES1D_vS1E_EENS_8epilogue10collective6detail29Sm90TmaWarpSpecializedAdapterINS1I_15DefaultEpilogueISK_SL_SL_NS1H_6thread17LinearCombinationISK_Li1EffLNS1M_9ScaleType4KindE0ELNS_15FloatRoundStyleE2ESK_EENS1_15EpilogueDefaultEEEEEvvEEEEvNT_6ParamsE)
	.align		4
        /*000c*/ 	.word	index@(__assertfail)
	.align		4
        /*0010*/ 	.word	0x00000000
	.align		4
        /*0014*/ 	.word	0xfffffffe
	.align		4
        /*0018*/ 	.word	0x00000000
	.align		4
        /*001c*/ 	.word	0xfffffffd
	.align		4
        /*0020*/ 	.word	0x00000000
	.align		4
        /*0024*/ 	.word	0xfffffffc


//--------------------- .nv.constant4             --------------------------
	.section	.nv.constant4,"a",@progbits
	.align	8
	.align		8
.nv.constant4:
        /*0000*/ 	.dword	__assertfail
	.align		8
        /*0008*/ 	.dword	__unnamed_1
	.align		8
        /*0010*/ 	.dword	_ZN40_INTERNAL_5b8d10e6_4_k_cu_71702dee_152154cuda3std3__45__cpo5beginE
	.align		8
        /*0018*/ 	.dword	_ZN40_INTERNAL_5b8d10e6_4_k_cu_71702dee_152154cuda3std3__45__cpo3endE
	.align		8
        /*0020*/ 	.dword	_ZN40_INTERNAL_5b8d10e6_4_k_cu_71702dee_152154cuda3std3__45__cpo6cbeginE
	.align		8
        /*0028*/ 	.dword	_ZN40_INTERNAL_5b8d10e6_4_k_cu_71702dee_152154cuda3std3__45__cpo4cendE
	.align		8
        /*0030*/ 	.dword	_ZN40_INTERNAL_5b8d10e6_4_k_cu_71702dee_152154cuda3std3__442_GLOBAL__N__5b8d10e6_4_k_cu_71702dee_152156ignoreE
	.align		8
        /*0038*/ 	.dword	_ZN40_INTERNAL_5b8d10e6_4_k_cu_71702dee_152154cuda3std3__419piecewise_constructE
	.align		8
        /*0040*/ 	.dword	_ZN40_INTERNAL_5b8d10e6_4_k_cu_71702dee_152154cuda3std3__48in_placeE
	.align		8
        /*0048*/ 	.dword	_ZN40_INTERNAL_5b8d10e6_4_k_cu_71702dee_152154cuda3std6ranges3__45__cpo4swapE
	.align		8
        /*0050*/ 	.dword	_ZN40_INTERNAL_5b8d10e6_4_k_cu_71702dee_152154cuda3std6ranges3__45__cpo9iter_moveE
	.align		8
        /*0058*/ 	.dword	_ZN40_INTERNAL_5b8d10e6_4_k_cu_71702dee_152154cute7productE
	.align		8
        /*0060*/ 	.dword	_ZN40_INTERNAL_5b8d10e6_4_k_cu_71702dee_152154cute1_E
	.align		8
        /*0068*/ 	.dword	$str$22
	.align		8
        /*0070*/ 	.dword	$str$23


//--------------------- .text._ZN7cutlass13device_kernelINS_4gemm6kernel13GemmUniversalIN4cute5tupleIJiiiiEEENS1_10collective13CollectiveMmaINS1_34MainloopSm90TmaGmmaWarpSpecializedILi2ENS5_IJNS4_1CILi2EEENSA_ILi1EEESC_EEENS1_35KernelTmaWarpSpecializedCooperativeEEENS5_IJNSA_ILi128EEENSA_ILi96EEENSA_ILi256EEEEEENS_10bfloat16_tENS5_IJlSC_lEEESK_SL_NS4_8TiledMMAINS4_8MMA_AtomIJNS4_4SM904GMMA27MMA_64x96x16_F32BF16BF16_SSILNSP_5MajorE0ELSR_0ELNSP_7ScaleInE1ELSS_1EEEEEENS4_6LayoutISD_NS5_IJSC_NSA_ILi0EEESW_EEEEENS5_IJNS4_10UnderscoreESZ_SZ_EEEEENS4_13SM90_TMA_LOADENS4_14ComposedLayoutINS4_7SwizzleILi3ELi4ELi3EEENS4_18smem_ptr_flag_bitsILi16EEENSV_INS5_IJNSA_ILi8EEENSA_ILi64EEEEEENS5_IJS19_SC_EEEEEEEvNS4_8identityENS4_23SM90_TMA_LOAD_MULTICASTES1D_vS1E_EENS_8epilogue10collective6detail29Sm90TmaWarpSpecializedAdapterINS1I_15DefaultEpilogueISK_SL_SL_NS1H_6thread17LinearCombinationISK_Li1EffLNS1M_9ScaleType4KindE0ELNS_15FloatRoundStyleE2ESK_EENS1_15EpilogueDefaultEEEEEvvEEEEvNT_6ParamsE --------------------------
	.section	.text._ZN7cutlass13device_kernelINS_4gemm6kernel13GemmUniversalIN4cute5tupleIJiiiiEEENS1_10collective13CollectiveMmaINS1_34MainloopSm90TmaGmmaWarpSpecializedILi2ENS5_IJNS4_1CILi2EEENSA_ILi1EEESC_EEENS1_35KernelTmaWarpSpecializedCooperativeEEENS5_IJNSA_ILi128EEENSA_ILi96EEENSA_ILi256EEEEEENS_10bfloat16_tENS5_IJlSC_lEEESK_SL_NS4_8TiledMMAINS4_8MMA_AtomIJNS4_4SM904GMMA27MMA_64x96x16_F32BF16BF16_SSILNSP_5MajorE0ELSR_0ELNSP_7ScaleInE1ELSS_1EEEEEENS4_6LayoutISD_NS5_IJSC_NSA_ILi0EEESW_EEEEENS5_IJNS4_10UnderscoreESZ_SZ_EEEEENS4_13SM90_TMA_LOADENS4_14ComposedLayoutINS4_7SwizzleILi3ELi4ELi3EEENS4_18smem_ptr_flag_bitsILi16EEENSV_INS5_IJNSA_ILi8EEENSA_ILi64EEEEEENS5_IJS19_SC_EEEEEEEvNS4_8identityENS4_23SM90_TMA_LOAD_MULTICASTES1D_vS1E_EENS_8epilogue10collective6detail29Sm90TmaWarpSpecializedAdapterINS1I_15DefaultEpilogueISK_SL_SL_NS1H_6thread17LinearCombinationISK_Li1EffLNS1M_9ScaleType4KindE0ELNS_15FloatRoundStyleE2ESK_EENS1_15EpilogueDefaultEEEEEvvEEEEvNT_6ParamsE,"ax",@progbits
	.align	128
.text._ZN7cutlass13device_kernelINS_4gemm6kernel13GemmUniversalIN4cute5tupleIJiiiiEEENS1_10collective13CollectiveMmaINS1_34MainloopSm90TmaGmmaWarpSpecializedILi2ENS5_IJNS4_1CILi2EEENSA_ILi1EEESC_EEENS1_35KernelTmaWarpSpecializedCooperativeEEENS5_IJNSA_ILi128EEENSA_ILi96EEENSA_ILi256EEEEEENS_10bfloat16_tENS5_IJlSC_lEEESK_SL_NS4_8TiledMMAINS4_8MMA_AtomIJNS4_4SM904GMMA27MMA_64x96x16_F32BF16BF16_SSILNSP_5MajorE0ELSR_0ELNSP_7ScaleInE1ELSS_1EEEEEENS4_6LayoutISD_NS5_IJSC_NSA_ILi0EEESW_EEEEENS5_IJNS4_10UnderscoreESZ_SZ_EEEEENS4_13SM90_TMA_LOADENS4_14ComposedLayoutINS4_7SwizzleILi3ELi4ELi3EEENS4_18smem_ptr_flag_bitsILi16EEENSV_INS5_IJNSA_ILi8EEENSA_ILi64EEEEEENS5_IJS19_SC_EEEEEEEvNS4_8identityENS4_23SM90_TMA_LOAD_MULTICASTES1D_vS1E_EENS_8epilogue10collective6detail29Sm90TmaWarpSpecializedAdapterINS1I_15DefaultEpilogueISK_SL_SL_NS1H_6thread17LinearCombinationISK_Li1EffLNS1M_9ScaleType4KindE0ELNS_15FloatRoundStyleE2ESK_EENS1_15EpilogueDefaultEEEEEvvEEEEvNT_6ParamsE:
        .type           _ZN7cutlass13device_kernelINS_4gemm6kernel13GemmUniversalIN4cute5tupleIJiiiiEEENS1_10collective13CollectiveMmaINS1_34MainloopSm90TmaGmmaWarpSpecializedILi2ENS5_IJNS4_1CILi2EEENSA_ILi1EEESC_EEENS1_35KernelTmaWarpSpecializedCooperativeEEENS5_IJNSA_ILi128EEENSA_ILi96EEENSA_ILi256EEEEEENS_10bfloat16_tENS5_IJlSC_lEEESK_SL_NS4_8TiledMMAINS4_8MMA_AtomIJNS4_4SM904GMMA27MMA_64x96x16_F32BF16BF16_SSILNSP_5MajorE0ELSR_0ELNSP_7ScaleInE1ELSS_1EEEEEENS4_6LayoutISD_NS5_IJSC_NSA_ILi0EEESW_EEEEENS5_IJNS4_10UnderscoreESZ_SZ_EEEEENS4_13SM90_TMA_LOADENS4_14ComposedLayoutINS4_7SwizzleILi3ELi4ELi3EEENS4_18smem_ptr_flag_bitsILi16EEENSV_INS5_IJNSA_ILi8EEENSA_ILi64EEEEEENS5_IJS19_SC_EEEEEEEvNS4_8identityENS4_23SM90_TMA_LOAD_MULTICASTES1D_vS1E_EENS_8epilogue10collective6detail29Sm90TmaWarpSpecializedAdapterINS1I_15DefaultEpilogueISK_SL_SL_NS1H_6thread17LinearCombinationISK_Li1EffLNS1M_9ScaleType4KindE0ELNS_15FloatRoundStyleE2ESK_EENS1_15EpilogueDefaultEEEEEvvEEEEvNT_6ParamsE,@function
        .size           _ZN7cutlass13device_kernelINS_4gemm6kernel13GemmUniversalIN4cute5tupleIJiiiiEEENS1_10collective13CollectiveMmaINS1_34MainloopSm90TmaGmmaWarpSpecializedILi2ENS5_IJNS4_1CILi2EEENSA_ILi1EEESC_EEENS1_35KernelTmaWarpSpecializedCooperativeEEENS5_IJNSA_ILi128EEENSA_ILi96EEENSA_ILi256EEEEEENS_10bfloat16_tENS5_IJlSC_lEEESK_SL_NS4_8TiledMMAINS4_8MMA_AtomIJNS4_4SM904GMMA27MMA_64x96x16_F32BF16BF16_SSILNSP_5MajorE0ELSR_0ELNSP_7ScaleInE1ELSS_1EEEEEENS4_6LayoutISD_NS5_IJSC_NSA_ILi0EEESW_EEEEENS5_IJNS4_10UnderscoreESZ_SZ_EEEEENS4_13SM90_TMA_LOADENS4_14ComposedLayoutINS4_7SwizzleILi3ELi4ELi3EEENS4_18smem_ptr_flag_bitsILi16EEENSV_INS5_IJNSA_ILi8EEENSA_ILi64EEEEEENS5_IJS19_SC_EEEEEEEvNS4_8identityENS4_23SM90_TMA_LOAD_MULTICASTES1D_vS1E_EENS_8epilogue10collective6detail29Sm90TmaWarpSpecializedAdapterINS1I_15DefaultEpilogueISK_SL_SL_NS1H_6thread17LinearCombinationISK_Li1EffLNS1M_9ScaleType4KindE0ELNS_15FloatRoundStyleE2ESK_EENS1_15EpilogueDefaultEEEEEvvEEEEvNT_6ParamsE,(.L_x_161 - _ZN7cutlass13device_kernelINS_4gemm6kernel13GemmUniversalIN4cute5tupleIJiiiiEEENS1_10collective13CollectiveMmaINS1_34MainloopSm90TmaGmmaWarpSpecializedILi2ENS5_IJNS4_1CILi2EEENSA_ILi1EEESC_EEENS1_35KernelTmaWarpSpecializedCooperativeEEENS5_IJNSA_ILi128EEENSA_ILi96EEENSA_ILi256EEEEEENS_10bfloat16_tENS5_IJlSC_lEEESK_SL_NS4_8TiledMMAINS4_8MMA_AtomIJNS4_4SM904GMMA27MMA_64x96x16_F32BF16BF16_SSILNSP_5MajorE0ELSR_0ELNSP_7ScaleInE1ELSS_1EEEEEENS4_6LayoutISD_NS5_IJSC_NSA_ILi0EEESW_EEEEENS5_IJNS4_10UnderscoreESZ_SZ_EEEEENS4_13SM90_TMA_LOADENS4_14ComposedLayoutINS4_7SwizzleILi3ELi4ELi3EEENS4_18smem_ptr_flag_bitsILi16EEENSV_INS5_IJNSA_ILi8EEENSA_ILi64EEEEEENS5_IJS19_SC_EEEEEEEvNS4_8identityENS4_23SM90_TMA_LOAD_MULTICASTES1D_vS1E_EENS_8epilogue10collective6detail29Sm90TmaWarpSpecializedAdapterINS1I_15DefaultEpilogueISK_SL_SL_NS1H_6thread17LinearCombinationISK_Li1EffLNS1M_9ScaleType4KindE0ELNS_15FloatRoundStyleE2ESK_EENS1_15EpilogueDefaultEEEEEvvEEEEvNT_6ParamsE)
        .other          _ZN7cutlass13device_kernelINS_4gemm6kernel13GemmUniversalIN4cute5tupleIJiiiiEEENS1_10collective13CollectiveMmaINS1_34MainloopSm90TmaGmmaWarpSpecializedILi2ENS5_IJNS4_1CILi2EEENSA_ILi1EEESC_EEENS1_35KernelTmaWarpSpecializedCooperativeEEENS5_IJNSA_ILi128EEENSA_ILi96EEENSA_ILi256EEEEEENS_10bfloat16_tENS5_IJlSC_lEEESK_SL_NS4_8TiledMMAINS4_8MMA_AtomIJNS4_4SM904GMMA27MMA_64x96x16_F32BF16BF16_SSILNSP_5MajorE0ELSR_0ELNSP_7ScaleInE1ELSS_1EEEEEENS4_6LayoutISD_NS5_IJSC_NSA_ILi0EEESW_EEEEENS5_IJNS4_10UnderscoreESZ_SZ_EEEEENS4_13SM90_TMA_LOADENS4_14ComposedLayoutINS4_7SwizzleILi3ELi4ELi3EEENS4_18smem_ptr_flag_bitsILi16EEENSV_INS5_IJNSA_ILi8EEENSA_ILi64EEEEEENS5_IJS19_SC_EEEEEEEvNS4_8identityENS4_23SM90_TMA_LOAD_MULTICASTES1D_vS1E_EENS_8epilogue10collective6detail29Sm90TmaWarpSpecializedAdapterINS1I_15DefaultEpilogueISK_SL_SL_NS1H_6thread17LinearCombinationISK_Li1EffLNS1M_9ScaleType4KindE0ELNS_15FloatRoundStyleE2ESK_EENS1_15EpilogueDefaultEEEEEvvEEEEvNT_6ParamsE,@"STO_CUDA_ENTRY STV_DEFAULT"
_ZN7cutlass13device_kernelINS_4gemm6kernel13GemmUniversalIN4cute5tupleIJiiiiEEENS1_10collective13CollectiveMmaINS1_34MainloopSm90TmaGmmaWarpSpecializedILi2ENS5_IJNS4_1CILi2EEENSA_ILi1EEESC_EEENS1_35KernelTmaWarpSpecializedCooperativeEEENS5_IJNSA_ILi128EEENSA_ILi96EEENSA_ILi256EEEEEENS_10bfloat16_tENS5_IJlSC_lEEESK_SL_NS4_8TiledMMAINS4_8MMA_AtomIJNS4_4SM904GMMA27MMA_64x96x16_F32BF16BF16_SSILNSP_5MajorE0ELSR_0ELNSP_7ScaleInE1ELSS_1EEEEEENS4_6LayoutISD_NS5_IJSC_NSA_ILi0EEESW_EEEEENS5_IJNS4_10UnderscoreESZ_SZ_EEEEENS4_13SM90_TMA_LOADENS4_14ComposedLayoutINS4_7SwizzleILi3ELi4ELi3EEENS4_18smem_ptr_flag_bitsILi16EEENSV_INS5_IJNSA_ILi8EEENSA_ILi64EEEEEENS5_IJS19_SC_EEEEEEEvNS4_8identityENS4_23SM90_TMA_LOAD_MULTICASTES1D_vS1E_EENS_8epilogue10collective6detail29Sm90TmaWarpSpecializedAdapterINS1I_15DefaultEpilogueISK_SL_SL_NS1H_6thread17LinearCombinationISK_Li1EffLNS1M_9ScaleType4KindE0ELNS_15FloatRoundStyleE2ESK_EENS1_15EpilogueDefaultEEEEEvvEEEEvNT_6ParamsE:
[----:B------:R-:W0:Y:S01]  /*0000*/  LDC R1, c[0x0][0x28] ;  /* 0x00000a00ff017b82 */ /* 0x000e220000000800 */
[----:B------:R-:W1:Y:S01]  /*0010*/  S2R R79, SR_TID.X ;  /* 0x00000000004f7919 */ /* 0x000e620000002100 */
[----:B------:R-:W-:Y:S01]  /*0020*/  ELECT P0, URZ, PT ;  /* 0x00000000003f782f */ /* 0x000fe20003800000 */
[----:B------:R-:W-:Y:S01]  /*0030*/  BSSY B0, `(.L_x_0) ;  /* 0x000000f000007945 */ /* 0x000fe20003800000 */
[--C-:B-1----:R-:W-:Y:S02]  /*0040*/  SHF.R.U32.HI R0, RZ, 0x5, R79.reuse ;  /* 0x00000005ff007819 */ /* 0x102fe4000001164f */
[----:B------:R-:W-:-:S03]  /*0050*/  SHF.R.U32.HI R7, RZ, 0x7, R79 ;  /* 0x00000007ff077819 */ /* 0x000fc6000001164f */
[----:B------:R-:W1:Y:S04]  /*0060*/  SHFL.IDX PT, R3, R0, RZ, 0x1f ;  /* 0x00001fff00037589 */ /* 0x000e6800000e0000 */
[----:B------:R2:W3:Y:S01]  /*0070*/  SHFL.IDX PT, R2, R7, RZ, 0x1f ;  /* 0x00001fff07027589 */ /* 0x0004e200000e0000 */
[----:B-1----:R-:W-:-:S13]  /*0080*/  ISETP.NE.OR P0, PT, R3, RZ, !P0 ;  /* 0x000000ff0300720c */ /* 0x002fda0004705670 */
[----:B0-23--:R-:W-:Y:S05]  /*0090*/  @P0 BRA `(.L_x_1) ;  /* 0x0000000000200947 */ /* 0x00dfea0003800000 */
[----:B------:R-:W-:Y:S02]  /*00a0*/  ULDC.64 UR4, c[0x0][0x198] ;  /* 0x0000660000047ab9 */ /* 0x000fe40000000a00 */
[----:B------:R-:W-:Y:S02]  /*00b0*/  UIADD3 UR6, UP0, UR4, 0xf0, URZ ;  /* 0x000000f004067890 */ /* 0x000fe4000ff1e03f */
[----:B------:R-:W-:Y:S02]  /*00c0*/  UIADD3 UR4, UP1, UR4, 0x1f0, URZ ;  /* 0x000001f004047890 */ /* 0x000fe4000ff3e03f */
[----:B------:R-:W-:Y:S02]  /*00d0*/  UIADD3.X UR7, URZ, UR5, URZ, UP0, !UPT ;  /* 0x000000053f077290 */ /* 0x000fe400087fe43f */
[----:B------:R-:W-:-:S07]  /*00e0*/  UIADD3.X UR5, URZ, UR5, URZ, UP1, !UPT ;  /* 0x000000053f057290 */ /* 0x000fce0008ffe43f */
[----:B------:R0:W-:Y:S02]  /*00f0*/  UTMACCTL.PF [UR6] ;  /* 0x00000000060079b9 */ /* 0x0001e40008040000 */
[----:B------:R0:W-:Y:S02]  /*0100*/  UTMACCTL.PF [UR4] ;  /* 0x00000000040079b9 */ /* 0x0001e40008040000 */
[----:B0-----:R-:W-:Y:S01]  /*0110*/  NOP ;  /* 0x0000000000007918 */ /* 0x001fe20000000000 */
.L_x_1:
[----:B------:R-:W-:Y:S05]  /*0120*/  BSYNC B0 ;  /* 0x0000000000007941 */ /* 0x000fea0003800000 */
.L_x_0:
[----:B------:R-:W0:Y:S02]  /*0130*/  SHFL.IDX PT, R5, R0, RZ, 0x1f ;  /* 0x00001fff00057589 */ /* 0x000e2400000e0000 */
[----:B0-----:R-:W-:-:S13]  /*0140*/  ISETP.NE.AND P0, PT, R5, RZ, PT ;  /* 0x000000ff0500720c */ /* 0x001fda0003f05270 */
[----:B------:R-:W-:Y:S05]  /*0150*/  @P0 BRA `(.L_x_2) ;  /* 0x0000000000480947 */ /* 0x000fea0003800000 */
[----:B------:R-:W0:Y:S01]  /*0160*/  S2UR UR8, SR_CgaCtaId ;  /* 0x00000000000879c3 */ /* 0x000e220000008800 */
[----:B------:R-:W-:Y:S01]  /*0170*/  UMOV UR4, 0x400 ;  /* 0x0000040000047882 */ /* 0x000fe20000000000 */
[----:B------:R-:W-:Y:S01]  /*0180*/  UMOV UR5, 0x1 ;  /* 0x0000000100057882 */ /* 0x000fe20000000000 */
[----:B------:R-:W-:Y:S01]  /*0190*/  UMOV UR6, 0x4 ;  /* 0x0000000400067882 */ /* 0x000fe20000000000 */
[----:B------:R-:W-:Y:S01]  /*01a0*/  ELECT P0, URZ, PT ;  /* 0x00000000003f782f */ /* 0x000fe20003800000 */
[----:B------:R-:W-:-:S04]  /*01b0*/  UIADD3 UR6, -UR6, 0x100000, URZ ;  /* 0x0010000006067890 */ /* 0x000fc8000fffe13f */
[----:B------:R-:W-:Y:S02]  /*01c0*/  USHF.L.U32 UR7, UR6, 0xb, URZ ;  /* 0x0000000b06077899 */ /* 0x000fe4000800063f */
[----:B------:R-:W-:Y:S02]  /*01d0*/  USHF.L.U32 UR6, UR6, 0x1, URZ ;  /* 0x0000000106067899 */ /* 0x000fe4000800063f */
[----:B0-----:R-:W-:Y:S02]  /*01e0*/  ULEA UR8, UR8, UR4, 0x18 ;  /* 0x0000000408087291 */ /* 0x001fe4000f8ec03f */
[----:B------:R-:W-:-:S04]  /*01f0*/  UIADD3 UR4, -UR5, 0x100000, URZ ;  /* 0x0010000005047890 */ /* 0x000fc8000fffe13f */
[----:B------:R-:W-:Y:S02]  /*0200*/  USHF.L.U32 UR5, UR4, 0xb, URZ ;  /* 0x0000000b04057899 */ /* 0x000fe4000800063f */
[----:B------:R-:W-:Y:S01]  /*0210*/  USHF.L.U32 UR4, UR4, 0x1, URZ ;  /* 0x0000000104047899 */ /* 0x000fe2000800063f */
[----:B------:R-:W0:Y:S11]  /*0220*/  FENCE.VIEW.ASYNC.S ;  /* 0x00000000000073c6 */ /* 0x000e360000000000 */
[----:B0-----:R0:W1:Y:S01]  /*0230*/  SYNCS.EXCH.64 URZ, [UR8], UR4 ;  /* 0x00000004083f75b2 */ /* 0x0010620008000100 */
[----:B------:R0:W2:Y:S01]  /*0240*/  SYNCS.EXCH.64 URZ, [UR8+0x10], UR6 ;  /* 0x00001006083f75b2 */ /* 0x0000a20008000100 */
[----:B------:R0:W3:Y:S01]  /*0250*/  SYNCS.EXCH.64 URZ, [UR8+0x8], UR4 ;  /* 0x00000804083f75b2 */ /* 0x0000e20008000100 */
[----:B------:R0:W4:Y:S01]  /*0260*/  SYNCS.EXCH.64 URZ, [UR8+0x18], UR6 ;  /* 0x00001806083f75b2 */ /* 0x0001220008000100 */
[----:B------:R-:W-:Y:S01]  /*0270*/  NOP ;  /* 0x0000000000007918 */ /* 0x000fe20000000000 */
.L_x_2:
[----:B------:R-:W-:Y:S01]  /*0280*/  SHF.R.S32.HI R4, RZ, 0x1f, R79 ;  /* 0x0000001fff047819 */ /* 0x000fe2000001144f */
[----:B------:R-:W5:Y:S01]  /*0290*/  SHFL.IDX PT, R0, R0, RZ, 0x1f ;  /* 0x00001fff00007589 */ /* 0x000f6200000e0000 */
[----:B0-----:R-:W0:Y:S01]  /*02a0*/  S2UR UR8, SR_CTAID.X ;  /* 0x00000000000879c3 */ /* 0x001e220000002500 */
[----:B------:R-:W-:Y:S02]  /*02b0*/  ELECT P0, URZ, PT ;  /* 0x00000000003f782f */ /* 0x000fe40003800000 */
[----:B------:R-:W-:Y:S01]  /*02c0*/  LEA.HI R4, R4, R79, RZ, 0x7 ;  /* 0x0000004f04047211 */ /* 0x000fe200078f38ff */
[----:B------:R-:W-:Y:S01]  /*02d0*/  ULDC UR4, c[0x0][0x150] ;  /* 0x0000540000047ab9 */ /* 0x000fe20000000800 */
[----:B------:R-:W-:Y:S01]  /*02e0*/  SHF.R.S32.HI R6, RZ, 0x1f, R5 ;  /* 0x0000001fff067819 */ /* 0x000fe20000011405 */
[----:B------:R-:W-:Y:S01]  /*02f0*/  NOP ;  /* 0x0000000000007918 */ /* 0x000fe20000000000 */
[----:B------:R-:W-:Y:S01]  /*0300*/  LOP3.LUT R4, R4, 0xffffff80, RZ, 0xc0, !PT ;  /* 0xffffff8004047812 */ /* 0x000fe200078ec0ff */
[----:B------:R-:W-:Y:S01]  /*0310*/  NOP ;  /* 0x0000000000007918 */ /* 0x000fe20000000000 */
[----:B------:R-:W-:Y:S01]  /*0320*/  LEA.HI R6, R6, R5, RZ, 0x2 ;  /* 0x0000000506067211 */ /* 0x000fe200078f10ff */
[----:B------:R-:W1:Y:S01]  /*0330*/  LDC R11, c[0x0][0x144] ;  /* 0x00005100ff0b7b82 */ /* 0x000e620000000800 */
[----:B------:R-:W-:Y:S01]  /*0340*/  IMAD.MOV.U32 R22, RZ, RZ, 0x1 ;  /* 0x00000001ff167424 */ /* 0x000fe200078e00ff */
[----:B------:R-:W-:Y:S01]  /*0350*/  ISETP.NE.AND P3, PT, R2, RZ, PT ;  /* 0x000000ff0200720c */ /* 0x000fe20003f65270 */
[----:B------:R-:W-:Y:S01]  /*0360*/  IMAD.IADD R8, R79, 0x1, -R4 ;  /* 0x000000014f087824 */ /* 0x000fe200078e0a04 */
[----:B------:R-:W-:Y:S01]  /*0370*/  LOP3.LUT R6, R6, 0x3ffffffc, RZ, 0xc0, !PT ;  /* 0x3ffffffc06067812 */ /* 0x000fe200078ec0ff */
[----:B------:R-:W2:Y:S03]  /*0380*/  S2R R4, SR_CTAID.Y ;  /* 0x0000000000047919 */ /* 0x000ea60000002600 */
[----:B------:R-:W-:Y:S01]  /*0390*/  SHF.R.S32.HI R9, RZ, 0x1f, R8 ;  /* 0x0000001fff097819 */ /* 0x000fe20000011408 */
[----:B------:R-:W-:Y:S01]  /*03a0*/  IMAD.IADD R6, R5, 0x1, -R6 ;  /* 0x0000000105067824 */ /* 0x000fe200078e0a06 */
[----:B------:R-:W3:Y:S02]  /*03b0*/  LDC R13, c[0x0][0x140] ;  /* 0x00005000ff0d7b82 */ /* 0x000ee40000000800 */
[----:B------:R-:W-:-:S02]  /*03c0*/  LEA.HI R9, R9, R8, RZ, 0x3 ;  /* 0x0000000809097211 */ /* 0x000fc400078f18ff */
[----:B-----5:R-:W-:Y:S02]  /*03d0*/  ISETP.NE.OR P0, PT, R0, RZ, !P0 ;  /* 0x000000ff0000720c */ /* 0x020fe40004705670 */
[--C-:B------:R-:W-:Y:S02]  /*03e0*/  SHF.R.S32.HI R0, RZ, 0x3, R9.reuse ;  /* 0x00000003ff007819 */ /* 0x100fe40000011409 */
[----:B0-----:R-:W-:Y:S02]  /*03f0*/  I2FP.F32.U32 R10, UR8 ;  /* 0x00000008000a7c45 */ /* 0x001fe40008201000 */
[----:B------:R-:W-:-:S03]  /*0400*/  SHF.R.S32.HI R9, RZ, 0x1f, R9 ;  /* 0x0000001fff097819 */ /* 0x000fc60000011409 */
[----:B------:R-:W-:Y:S01]  /*0410*/  FMUL R10, R10, UR4 ;  /* 0x000000040a0a7c20 */ /* 0x000fe20008400000 */
[----:B------:R-:W-:Y:S01]  /*0420*/  LEA.HI R9, R9, R0, RZ, 0x2 ;  /* 0x0000000009097211 */ /* 0x000fe200078f10ff */
[----:B------:R-:W-:Y:S02]  /*0430*/  ULDC UR4, c[0x0][0x154] ;  /* 0x0000550000047ab9 */ /* 0x000fe40000000800 */
[----:B------:R-:W-:Y:S01]  /*0440*/  VOTEU.ALL UP0, P0 ;  /* 0x00000000003f7886 */ /* 0x000fe20000000000 */
[----:B------:R-:W-:Y:S01]  /*0450*/  LOP3.LUT R9, R9, 0xfffffffc, RZ, 0xc0, !PT ;  /* 0xfffffffc09097812 */ /* 0x000fe200078ec0ff */
[----:B------:R-:W0:Y:S01]  /*0460*/  F2I.U32.TRUNC.NTZ R10, R10 ;  /* 0x0000000a000a7305 */ /* 0x000e22000020f000 */
[----:B------:R-:W-:Y:S02]  /*0470*/  VOTEU.ALL UP1, P0 ;  /* 0x00000000003f7886 */ /* 0x000fe40000020000 */
[----:B------:R-:W5:Y:S01]  /*0480*/  @!UP0 S2UR UR7, SR_CgaCtaId ;  /* 0x00000000000789c3 */ /* 0x000f620000008800 */
[----:B------:R-:W-:Y:S01]  /*0490*/  IMAD.IADD R9, R0, 0x1, -R9 ;  /* 0x0000000100097824 */ /* 0x000fe200078e0a09 */
[----:B------:R-:W-:Y:S01]  /*04a0*/  SHF.R.S32.HI R0, RZ, 0x1f, R3 ;  /* 0x0000001fff007819 */ /* 0x000fe20000011403 */
[----:B------:R-:W-:Y:S01]  /*04b0*/  @!UP0 UMOV UR6, 0x400 ;  /* 0x0000040000068882 */ /* 0x000fe20000000000 */
[----:B---3--:R-:W-:Y:S01]  /*04c0*/  ISETP.EQ.U32.AND P2, PT, R13, 0x1, PT ;  /* 0x000000010d00780c */ /* 0x008fe20003f42070 */
[----:B------:R-:W-:Y:S01]  /*04d0*/  IMAD R19, R6, 0x4, R9 ;  /* 0x0000000406137824 */ /* 0x000fe200078e0209 */
[----:B--2---:R-:W-:-:S02]  /*04e0*/  I2FP.F32.U32 R12, R4 ;  /* 0x00000004000c7245 */ /* 0x004fc40000201000 */
[----:B------:R-:W2:Y:S01]  /*04f0*/  LDC R9, c[0x0][0x148] ;  /* 0x00005200ff097b82 */ /* 0x000ea20000000800 */
[----:B------:R-:W-:Y:S02]  /*0500*/  LEA.HI R0, R0, R3, RZ, 0x2 ;  /* 0x0000000300007211 */ /* 0x000fe400078f10ff */
[----:B------:R-:W-:Y:S01]  /*0510*/  LEA.HI R6, R19, R19, RZ, 0x1 ;  /* 0x0000001313067211 */ /* 0x000fe200078f08ff */
[----:B0-----:R-:W-:Y:S02]  /*0520*/  IMAD.MOV R14, RZ, RZ, -R10 ;  /* 0x000000ffff0e7224 */ /* 0x001fe400078e0a0a */
[----:B------:R-:W-:Y:S01]  /*0530*/  FMUL R12, R12, UR4 ;  /* 0x000000040c0c7c20 */ /* 0x000fe20008400000 */
[----:B------:R-:W-:Y:S01]  /*0540*/  LOP3.LUT R0, R0, 0xfffffffc, RZ, 0xc0, !PT ;  /* 0xfffffffc00007812 */ /* 0x000fe200078ec0ff */
[----:B------:R-:W-:Y:S01]  /*0550*/  UMOV UR4, 0x20 ;  /* 0x0000002000047882 */ /* 0x000fe20000000000 */
[----:B------:R-:W-:Y:S01]  /*0560*/  LOP3.LUT R10, R6, 0xfffffffe, RZ, 0xc0, !PT ;  /* 0xfffffffe060a7812 */ /* 0x000fe200078ec0ff */
[----:B-1----:R-:W-:Y:S01]  /*0570*/  IMAD R6, R11, R14, UR8 ;  /* 0x000000080b067e24 */ /* 0x002fe2000f8e020e */
[----:B------:R-:W-:-:S04]  /*0580*/  @!UP0 UIADD3 UR4, -UR4, 0x100000, URZ ;  /* 0x0010000004048890 */ /* 0x000fc8000fffe13f */
[----:B------:R-:W-:Y:S02]  /*0590*/  @!UP0 USHF.L.U32 UR5, UR4, 0xb, URZ ;  /* 0x0000000b04058899 */ /* 0x000fe4000800063f */
[----:B------:R-:W-:Y:S01]  /*05a0*/  @!UP0 USHF.L.U32 UR4, UR4, 0x1, URZ ;  /* 0x0000000104048899 */ /* 0x000fe2000800063f */
[----:B------:R-:W0:Y:S01]  /*05b0*/  F2I.U32.TRUNC.NTZ R12, R12 ;  /* 0x0000000c000c7305 */ /* 0x000e22000020f000 */
[----:B------:R-:W-:Y:S02]  /*05c0*/  IMAD.IADD R3, R3, 0x1, -R0 ;  /* 0x0000000103037824 */ /* 0x000fe400078e0a00 */
[C---:B------:R-:W-:Y:S02]  /*05d0*/  IMAD.IADD R11, R19.reuse, 0x1, -R10 ;  /* 0x00000001130b7824 */ /* 0x040fe400078e0a0a */
[----:B------:R-:W-:Y:S01]  /*05e0*/  IMAD.SHL.U32 R10, R19, 0x4, RZ ;  /* 0x00000004130a7824 */ /* 0x000fe200078e00ff */
[----:B-----5:R-:W-:Y:S01]  /*05f0*/  @!UP0 ULEA UR6, UR7, UR6, 0x18 ;  /* 0x0000000607068291 */ /* 0x020fe2000f8ec03f */
[----:B------:R-:W-:Y:S01]  /*0600*/  ISETP.NE.AND P1, PT, R3, 0x3, PT ;  /* 0x000000030300780c */ /* 0x000fe20003f25270 */
[----:B------:R-:W-:Y:S01]  /*0610*/  VOTEU.ALL UP0, P0 ;  /* 0x00000000003f7886 */ /* 0x000fe20000000000 */
[----:B------:R-:W-:-:S02]  /*0620*/  ISETP.NE.AND P4, PT, R11, R6, PT ;  /* 0x000000060b00720c */ /* 0x000fc40003f85270 */
[----:B------:R-:W-:Y:S02]  /*0630*/  LOP3.LUT R19, R19, 0xc, R10, 0x78, !PT ;  /* 0x0000000c13137812 */ /* 0x000fe400078e780a */
[----:B------:R-:W-:Y:S01]  /*0640*/  LOP3.LUT P0, RZ, R8, 0x7, RZ, 0xc0, !PT ;  /* 0x0000000708ff7812 */ /* 0x000fe2000780c0ff */
[C---:B------:R-:W-:Y:S01]  /*0650*/  VIADD R8, R2.reuse, 0xffffffff ;  /* 0xffffffff02087836 */ /* 0x040fe20000000000 */
[----:B------:R-:W-:Y:S01]  /*0660*/  ISETP.EQ.OR P1, PT, R3, RZ, !P1 ;  /* 0x000000ff0300720c */ /* 0x000fe20004f22670 */
[----:B0-----:R-:W-:Y:S01]  /*0670*/  IMAD.MOV R23, RZ, RZ, -R12 ;  /* 0x000000ffff177224 */ /* 0x001fe200078e0a0c */
[----:B------:R-:W-:Y:S01]  /*0680*/  ISETP.LT.U32.AND P0, PT, R19, 0x2, !P0 ;  /* 0x000000021300780c */ /* 0x000fe20004701070 */
[----:B------:R-:W0:Y:S02]  /*0690*/  FENCE.VIEW.ASYNC.S ;  /* 0x00000000000073c6 */ /* 0x000e240000000000 */
[----:B0-----:R0:W1:Y:S01]  /*06a0*/  @!UP0 SYNCS.EXCH.64 URZ, [UR6+0x30], UR4 ;  /* 0x00003004063f85b2 */ /* 0x0010620008000100 */
[----:B------:R-:W-:Y:S01]  /*06b0*/  ISETP.EQ.AND P1, PT, R2, RZ, P1 ;  /* 0x000000ff0200720c */ /* 0x000fe20000f22270 */
[----:B--2---:R-:W-:Y:S01]  /*06c0*/  IMAD R11, R9, R23, R4 ;  /* 0x00000017090b7224 */ /* 0x004fe200078e0204 */
[----:B------:R-:W-:-:S02]  /*06d0*/  ISETP.GE.U32.AND P6, PT, R8, 0x2, PT ;  /* 0x000000020800780c */ /* 0x000fc40003fc6070 */
[----:B------:R-:W-:Y:S02]  /*06e0*/  @P4 LEA.HI R0, R19, R19, RZ, 0x1 ;  /* 0x0000001313004211 */ /* 0x000fe400078f08ff */
[----:B------:R-:W-:Y:S02]  /*06f0*/  SEL R18, RZ, 0x1, !P1 ;  /* 0x00000001ff127807 */ /* 0x000fe40004800000 */
[----:B------:R-:W-:Y:S02]  /*0700*/  @P4 SHF.R.S32.HI R0, RZ, 0x1, R0 ;  /* 0x00000001ff004819 */ /* 0x000fe40000011400 */
[----:B------:R-:W-:Y:S02]  /*0710*/  SEL R18, R18, 0x2, P6 ;  /* 0x0000000212127807 */ /* 0x000fe40003000000 */
[----:B------:R-:W-:Y:S02]  /*0720*/  @P4 ISETP.NE.AND P5, PT, R0, R11, PT ;  /* 0x0000000b0000420c */ /* 0x000fe40003fa5270 */
[----:B------:R-:W-:Y:S01]  /*0730*/  SEL R11, RZ, 0x1, !P0 ;  /* 0x00000001ff0b7807 */ /* 0x000fe20004000000 */
[----:B------:R0:W2:Y:S01]  /*0740*/  @!UP1 SYNCS.EXCH.64 URZ, [UR6+0x38], UR4 ;  /* 0x00003804063f95b2 */ /* 0x0000a20008000100 */
[----:B------:R-:W-:Y:S01]  /*0750*/  @P4 SEL R22, RZ, 0x1, P5 ;  /* 0x00000001ff164807 */ /* 0x000fe20002800000 */
[----:B------:R-:W-:Y:S01]  /*0760*/  NOP ;  /* 0x0000000000007918 */ /* 0x000fe20000000000 */
[----:B------:R-:W-:-:S02]  /*0770*/  LOP3.LUT R0, R79, 0x7f, RZ, 0xc0, !PT ;  /* 0x0000007f4f007812 */ /* 0x000fc400078ec0ff */
[----:B------:R-:W-:Y:S01]  /*0780*/  LOP3.LUT R22, R22, R11, RZ, 0xc0, !PT ;  /* 0x0000000b16167212 */ /* 0x000fe200078ec0ff */
[----:B01----:R-:W-:Y:S06]  /*0790*/  @!P2 BRA `(.L_x_3) ;  /* 0x000000000008a947 */ /* 0x003fec0003800000 */
[----:B--2-4-:R-:W-:Y:S01]  /*07a0*/  UCGABAR_ARV ;  /* 0x00000000000079c7 */ /* 0x014fe20008000000 */
[----:B------:R-:W-:Y:S05]  /*07b0*/  BRA `(.L_x_4) ;  /* 0x0000000000047947 */ /* 0x000fea0003800000 */
.L_x_3:
[----:B--2-4-:R-:W-:Y:S01]  /*07c0*/  NOP ;  /* 0x0000000000007918 */ /* 0x014fe20000000000 */
.L_x_4:
[----:B------:R-:W0:Y:S01]  /*07d0*/  LDC R2, c[0x0][0x65c] ;  /* 0x00019700ff027b82 */ /* 0x000e220000000800 */
[----:B------:R-:W-:Y:S02]  /*07e0*/  IMAD.U32 R10, RZ, RZ, UR8 ;  /* 0x00000008ff0a7e24 */ /* 0x000fe4000f8e00ff */
[----:B------:R-:W-:Y:S01]  /*07f0*/  IMAD.MOV.U32 R11, RZ, RZ, RZ ;  /* 0x000000ffff0b7224 */ /* 0x000fe200078e00ff */
[----:B0-----:R-:W-:-:S04]  /*0800*/  ISETP.NE.AND P1, PT, R2, 0x1, PT ;  /* 0x000000010200780c */ /* 0x001fc80003f25270 */
[----:B------:R-:W-:-:S09]  /*0810*/  P2R R5, PR, RZ, 0x2 ;  /* 0x00000002ff057803 */ /* 0x000fd20000000000 */
[----:B------:R-:W0:Y:S01]  /*0820*/  @P1 LDC R17, c[0x0][0x10] ;  /* 0x00000400ff111b82 */ /* 0x000e220000000800 */
[----:B------:R-:W-:Y:S02]  /*0830*/  @P1 IMAD.MOV.U32 R5, RZ, RZ, RZ ;  /* 0x000000ffff051224 */ /* 0x000fe400078e00ff */
[----:B------:R-:W-:-:S05]  /*0840*/  @P1 IMAD.MOV.U32 R15, RZ, RZ, RZ ;  /* 0x000000ffff0f1224 */ /* 0x000fca00078e00ff */
[----:B------:R-:W1:Y:S01]  /*0850*/  @!P1 LDC R13, c[0x0][0xc] ;  /* 0x00000300ff0d9b82 */ /* 0x000e620000000800 */
[----:B------:R-:W-:Y:S01]  /*0860*/  ULDC UR4, c[0x0][0xc] ;  /* 0x0000030000047ab9 */ /* 0x000fe20000000800 */
[----:B------:R-:W-:Y:S01]  /*0870*/  ULDC UR5, c[0x0][0x10] ;  /* 0x0000040000057ab9 */ /* 0x000fe20000000800 */
[----:B------:R-:W-:Y:S01]  /*0880*/  ULDC UR6, c[0x0][0x14] ;  /* 0x0000050000067ab9 */ /* 0x000fe20000000800 */
[----:B------:R-:W-:-:S04]  /*0890*/  UIMAD.WIDE.U32 UR4, UR4, UR5, URZ ;  /* 0x00000005040472a5 */ /* 0x000fc8000f8e003f */
[----:B------:R-:W-:Y:S02]  /*08a0*/  UIMAD.WIDE.U32 UR38, UR4, UR6, URZ ;  /* 0x00000006042672a5 */ /* 0x000fe4000f8e003f */
[----:B------:R-:W-:-:S04]  /*08b0*/  UIMAD UR37, UR5, UR6, URZ ;  /* 0x00000006052572a4 */ /* 0x000fc8000f8e023f */
[----:B------:R-:W-:Y:S01]  /*08c0*/  UIADD3 UR37, UR39, UR37, URZ ;  /* 0x0000002527257290 */ /* 0x000fe2000fffe03f */
[----:B0-----:R-:W-:-:S04]  /*08d0*/  @P1 IMAD.WIDE.U32 R16, R17, UR8, R4 ;  /* 0x0000000811101c25 */ /* 0x001fc8000f8e0004 */
[----:B------:R-:W-:Y:S02]  /*08e0*/  @P1 IMAD.IADD R17, R17, 0x1, R15 ;  /* 0x0000000111111824 */ /* 0x000fe400078e020f */
[----:B-1----:R-:W-:-:S04]  /*08f0*/  @!P1 IMAD.WIDE.U32 R10, R4, R13, R10 ;  /* 0x0000000d040a9225 */ /* 0x002fc800078e000a */
[----:B------:R-:W-:Y:S02]  /*0900*/  @!P1 IMAD.MOV.U32 R16, RZ, RZ, R10 ;  /* 0x000000ffff109224 */ /* 0x000fe400078e000a */
[----:B------:R-:W-:Y:S01]  /*0910*/  @!P1 IMAD.MOV.U32 R17, RZ, RZ, R11 ;  /* 0x000000ffff119224 */ /* 0x000fe200078e000b */
[----:B------:R-:W-:Y:S06]  /*0920*/  @!P2 BRA `(.L_x_5) ;  /* 0x00000000000ca947 */ /* 0x000fec0003800000 */
[----:B------:R-:W-:Y:S01]  /*0930*/  UCGABAR_WAIT ;  /* 0x0000000000007dc7 */ /* 0x000fe20008000000 */
[----:B------:R-:W-:Y:S01]  /*0940*/  CCTL.IVALL ;  /* 0x00000000ff00798f */ /* 0x000fe20002000000 */
[----:B------:R-:W-:Y:S05]  /*0950*/  BRA `(.L_x_6) ;  /* 0x0000000000047947 */ /* 0x000fea0003800000 */
.L_x_5:
[----:B------:R-:W-:Y:S06]  /*0960*/  BAR.SYNC.DEFER_BLOCKING 0x0 ;  /* 0x0000000000007b1d */ /* 0x000fec0000010000 */
.L_x_6:
[----:B------:R-:W-:Y:S05]  /*0970*/  @!P3 BRA `(.L_x_7) ;  /* 0x000000580074b947 */ /* 0x000fea0003800000 */
[----:B------:R-:W-:-:S13]  /*0980*/  ISETP.GT.U32.AND P0, PT, R8, 0x1, PT ;  /* 0x000000010800780c */ /* 0x000fda0003f04070 */
[----:B------:R-:W-:Y:S05]  /*0990*/  @P0 EXIT ;  /* 0x000000000000094d */ /* 0x000fea0003800000 */
[----:B------:R-:W-:Y:S01]  /*09a0*/  ULDC.64 UR4, c[0x0][0x650] ;  /* 0x0001940000047ab9 */ /* 0x000fe20000000a00 */
[----:B------:R-:W-:Y:S01]  /*09b0*/  PRMT R3, RZ, 0x7610, R3 ;  /* 0x00007610ff037816 */ /* 0x000fe20000000003 */
[----:B------:R-:W-:Y:S01]  /*09c0*/  IMAD.MOV.U32 R87, RZ, RZ, -0x1 ;  /* 0xffffffffff577424 */ /* 0x000fe200078e00ff */
[----:B------:R-:W-:Y:S01]  /*09d0*/  ISETP.GE.U32.AND P0, PT, R16, UR4, PT ;  /* 0x0000000410007c0c */ /* 0x000fe2000bf06070 */
[----:B------:R-:W-:Y:S02]  /*09e0*/  IMAD.MOV.U32 R86, RZ, RZ, -0x1 ;  /* 0xffffffffff567424 */ /* 0x000fe400078e00ff */
[----:B------:R-:W-:Y:S01]  /*09f0*/  IMAD.MOV.U32 R85, RZ, RZ, -0x1 ;  /* 0xffffffffff557424 */ /* 0x000fe200078e00ff */
[----:B------:R-:W-:-:S13]  /*0a00*/  ISETP.GE.U32.AND.EX P0, PT, R17, UR5, PT, P0 ;  /* 0x0000000511007c0c */ /* 0x000fda000bf06100 */
[----:B------:R-:W-:Y:S05]  /*0a10*/  @P0 BRA `(.L_x_8) ;  /* 0x0000000400280947 */ /* 0x000fea0003800000 */
[----:B------:R-:W0:Y:S01]  /*0a20*/  LDC.64 R24, c[0x0][0x628] ;  /* 0x00018a00ff187b82 */ /* 0x000e220000000a00 */
[----:B------:R-:W-:Y:S02]  /*0a30*/  IMAD.MOV.U32 R10, RZ, RZ, R16 ;  /* 0x000000ffff0a7224 */ /* 0x000fe400078e0010 */
[----:B------:R-:W-:-:S05]  /*0a40*/  IMAD.MOV.U32 R11, RZ, RZ, R17 ;  /* 0x000000ffff0b7224 */ /* 0x000fca00078e0011 */
[----:B------:R-:W1:Y:S08]  /*0a50*/  LDC R8, c[0x0][0x630] ;  /* 0x00018c00ff087b82 */ /* 0x000e700000000800 */
[----:B------:R-:W2:Y:S01]  /*0a60*/  LDC.64 R26, c[0x0][0x620] ;  /* 0x00018800ff1a7b82 */ /* 0x000ea20000000a00 */
[----:B0-----:R-:W-:-:S04]  /*0a70*/  ISETP.NE.U32.AND P0, PT, R24, RZ, PT ;  /* 0x000000ff1800720c */ /* 0x001fc80003f05070 */
[----:B------:R-:W-:-:S13]  /*0a80*/  ISETP.NE.AND.EX P0, PT, R25, RZ, PT, P0 ;  /* 0x000000ff1900720c */ /* 0x000fda0003f05300 */
[----:B-12---:R-:W-:Y:S05]  /*0a90*/  @!P0 BRA `(.L_x_9) ;  /* 0x0000000000288947 */ /* 0x006fea0003800000 */
[----:B------:R-:W0:Y:S02]  /*0aa0*/  LDC R3, c[0x0][0x634] ;  /* 0x00018d00ff037b82 */ /* 0x000e240000000800 */
[----:B0-----:R-:W-:-:S05]  /*0ab0*/  IADD3 R3, P0, R16, R3, RZ ;  /* 0x0000000310037210 */ /* 0x001fca0007f1e0ff */
[----:B------:R-:W-:-:S04]  /*0ac0*/  IMAD.X R21, RZ, RZ, R17, P0 ;  /* 0x000000ffff157224 */ /* 0x000fc800000e0611 */
[----:B------:R-:W-:-:S04]  /*0ad0*/  IMAD.WIDE.U32 R10, R21, R24, RZ ;  /* 0x00000018150a7225 */ /* 0x000fc800078e00ff */
[----:B------:R-:W-:-:S04]  /*0ae0*/  IMAD.WIDE.U32 R12, P0, R3, R25, R10 ;  /* 0x00000019030c7225 */ /* 0x000fc8000780000a */
[----:B------:R-:W-:-:S04]  /*0af0*/  IMAD.WIDE.U32 R10, R3, R24, RZ ;  /* 0x00000018030a7225 */ /* 0x000fc800078e00ff */
[----:B------:R-:W-:Y:S01]  /*0b00*/  IMAD.X R15, RZ, RZ, RZ, P0 ;  /* 0x000000ffff0f7224 */ /* 0x000fe200000e06ff */
[----:B------:R-:W-:Y:S01]  /*0b10*/  IADD3 RZ, P0, R11, R12, RZ ;  /* 0x0000000c0bff7210 */ /* 0x000fe20007f1e0ff */
[----:B------:R-:W-:-:S04]  /*0b20*/  IMAD.MOV.U32 R14, RZ, RZ, R13 ;  /* 0x000000ffff0e7224 */ /* 0x000fc800078e000d */
[----:B------:R-:W-:-:S08]  /*0b30*/  IMAD.WIDE.U32.X R10, R21, R25, R14, P0 ;  /* 0x00000019150a7225 */ /* 0x000fd000000e040e */
.L_x_9:
[----:B------:R-:W0:Y:S01]  /*0b40*/  LDC.64 R30, c[0x0][0x640] ;  /* 0x00019000ff1e7b82 */ /* 0x000e220000000a00 */
[-CC-:B------:R-:W-:Y:S01]  /*0b50*/  SHF.R.U64 R85, R10, R8.reuse, R11.reuse ;  /* 0x000000080a557219 */ /* 0x180fe2000000120b */
[----:B------:R-:W-:Y:S01]  /*0b60*/  IMAD R29, R9, R23, R4 ;  /* 0x00000017091d7224 */ /* 0x000fe200078e0204 */
[----:B------:R-:W-:Y:S01]  /*0b70*/  SHF.R.U32.HI R3, RZ, R8, R11 ;  /* 0x00000008ff037219 */ /* 0x000fe2000001160b */
[----:B------:R-:W-:Y:S01]  /*0b80*/  IMAD.MOV.U32 R23, RZ, RZ, 0x1 ;  /* 0x00000001ff177424 */ /* 0x000fe200078e00ff */
[----:B------:R-:W-:-:S03]  /*0b90*/  IADD3 R5, P0, RZ, -R85, RZ ;  /* 0x80000055ff057210 */ /* 0x000fc60007f1e0ff */
[----:B------:R-:W1:Y:S02]  /*0ba0*/  LDC R12, c[0x0][0x618] ;  /* 0x00018600ff0c7b82 */ /* 0x000e640000000800 */
[----:B------:R-:W-:Y:S02]  /*0bb0*/  IMAD.X R3, RZ, RZ, ~R3, P0 ;  /* 0x000000ffff037224 */ /* 0x000fe400000e0e03 */
[----:B------:R-:W-:-:S04]  /*0bc0*/  IMAD.WIDE.U32 R10, R5, R26, R16 ;  /* 0x0000001a050a7225 */ /* 0x000fc800078e0010 */
[----:B------:R-:W2:Y:S01]  /*0bd0*/  LDC R20, c[0x0][0x608] ;  /* 0x00018200ff147b82 */ /* 0x000ea20000000800 */
[----:B------:R-:W-:Y:S02]  /*0be0*/  IMAD R8, R3, R26, RZ ;  /* 0x0000001a03087224 */ /* 0x000fe400078e02ff */
[----:B------:R-:W-:Y:S02]  /*0bf0*/  IMAD.MOV.U32 R3, RZ, RZ, -0x1 ;  /* 0xffffffffff037424 */ /* 0x000fe400078e00ff */
[----:B------:R-:W-:-:S03]  /*0c00*/  IMAD R5, R5, R27, R8 ;  /* 0x0000001b05057224 */ /* 0x000fc600078e0208 */
[----:B------:R-:W3:Y:S01]  /*0c10*/  LDC R28, c[0x0][0x658] ;  /* 0x00019600ff1c7b82 */ /* 0x000ee20000000800 */
[----:B------:R-:W-:Y:S01]  /*0c20*/  IMAD.IADD R5, R11, 0x1, R5 ;  /* 0x000000010b057824 */ /* 0x000fe200078e0205 */
[----:B0-----:R-:W-:-:S04]  /*0c30*/  ISETP.NE.U32.AND P0, PT, R30, RZ, PT ;  /* 0x000000ff1e00720c */ /* 0x001fc80003f05070 */
[----:B------:R-:W-:Y:S02]  /*0c40*/  ISETP.NE.AND.EX P0, PT, R31, RZ, PT, P0 ;  /* 0x000000ff1f00720c */ /* 0x000fe40003f05300 */
[----:B------:R-:W0:Y:S01]  /*0c50*/  LDC R24, c[0x0][0x600] ;  /* 0x00018000ff187b82 */ /* 0x000e220000000800 */
[-CC-:B-1----:R-:W-:Y:S02]  /*0c60*/  SHF.R.U64 R14, R10, R12.reuse, R5.reuse ;  /* 0x0000000c0a0e7219 */ /* 0x182fe40000001205 */
[----:B------:R-:W-:-:S05]  /*0c70*/  SHF.R.U32.HI R5, RZ, R12, R5 ;  /* 0x0000000cff057219 */ /* 0x000fca0000011605 */
[----:B------:R-:W1:Y:S01]  /*0c80*/  LDC R15, c[0x0][0x648] ;  /* 0x00019200ff0f7b82 */ /* 0x000e620000000800 */
[-CC-:B--2---:R-:W-:Y:S02]  /*0c90*/  SHF.R.U64 R27, R14, R20.reuse, R5.reuse ;  /* 0x000000140e1b7219 */ /* 0x184fe40000001205 */
[----:B------:R-:W-:-:S05]  /*0ca0*/  SHF.R.U32.HI R5, RZ, R20, R5 ;  /* 0x00000014ff057219 */ /* 0x000fca0000011605 */
[----:B------:R-:W2:Y:S01]  /*0cb0*/  LDC R21, c[0x0][0x638] ;  /* 0x00018e00ff157b82 */ /* 0x000ea20000000800 */
[-CC-:B---3--:R-:W-:Y:S02]  /*0cc0*/  SHF.R.U64 R20, R27, R28.reuse, R5.reuse ;  /* 0x0000001c1b147219 */ /* 0x188fe40000001205 */
[-C--:B------:R-:W-:Y:S02]  /*0cd0*/  SHF.L.U32 R3, R3, R28.reuse, RZ ;  /* 0x0000001c03037219 */ /* 0x080fe400000006ff */
[----:B------:R-:W-:Y:S01]  /*0ce0*/  SHF.R.U32.HI R5, RZ, R28, R5 ;  /* 0x0000001cff057219 */ /* 0x000fe20000011605 */
[----:B------:R-:W-:Y:S01]  /*0cf0*/  IMAD.MOV.U32 R4, RZ, RZ, R20 ;  /* 0x000000ffff047224 */ /* 0x000fe200078e0014 */
[----:B------:R-:W-:Y:S01]  /*0d00*/  LOP3.LUT R12, RZ, R3, RZ, 0x33, !PT ;  /* 0x00000003ff0c7212 */ /* 0x000fe200078e33ff */
[----:B------:R-:W3:Y:S01]  /*0d10*/  LDC R25, c[0x0][0x610] ;  /* 0x00018400ff197b82 */ /* 0x000ee20000000800 */
[----:B------:R-:W-:Y:S05]  /*0d20*/  @!P0 BRA `(.L_x_10) ;  /* 0x0000000000288947 */ /* 0x000fea0003800000 */
[----:B------:R-:W4:Y:S02]  /*0d30*/  LDC R3, c[0x0][0x64c] ;  /* 0x00019300ff037b82 */ /* 0x000f240000000800 */
[----:B----4-:R-:W-:-:S05]  /*0d40*/  IADD3 R3, P0, R20, R3, RZ ;  /* 0x0000000314037210 */ /* 0x010fca0007f1e0ff */
        /* <DEDUP_REMOVED lines=8> */
.L_x_10:
[----:B-1----:R-:W-:Y:S01]  /*0dd0*/  SHF.R.U64 R4, R4, R15, R5 ;  /* 0x0000000f04047219 */ /* 0x002fe20000001205 */
[----:B0-----:R-:W-:Y:S01]  /*0de0*/  VIADD R5, R24, 0xffffffff ;  /* 0xffffffff18057836 */ /* 0x001fe20000000000 */
[----:B------:R-:W-:Y:S02]  /*0df0*/  SHF.L.U32 R3, R23, R28, RZ ;  /* 0x0000001c17037219 */ /* 0x000fe400000006ff */
[----:B------:R-:W-:Y:S01]  /*0e00*/  LOP3.LUT R12, R27, R12, RZ, 0xc0, !PT ;  /* 0x0000000c1b0c7212 */ /* 0x000fe200078ec0ff */
[----:B------:R-:W-:Y:S01]  /*0e10*/  IMAD.MOV R8, RZ, RZ, -R4 ;  /* 0x000000ffff087224 */ /* 0x000fe200078e0a04 */
[----:B------:R-:W-:Y:S02]  /*0e20*/  SEL R6, R6, R29, !P1 ;  /* 0x0000001d06067207 */ /* 0x000fe40004800000 */
[----:B------:R-:W-:Y:S01]  /*0e30*/  LOP3.LUT R5, R14, R5, RZ, 0xc0, !PT ;  /* 0x000000050e057212 */ /* 0x000fe200078ec0ff */
[----:B------:R-:W-:Y:S02]  /*0e40*/  IMAD R9, R3, R4, R12 ;  /* 0x0000000403097224 */ /* 0x000fe400078e020c */
[----:B--2---:R-:W-:-:S02]  /*0e50*/  IMAD R3, R8, R21, R20 ;  /* 0x0000001508037224 */ /* 0x004fc400078e0214 */
[----:B---3--:R-:W-:Y:S02]  /*0e60*/  IMAD R6, R9, R25, R6 ;  /* 0x0000001909067224 */ /* 0x008fe400078e0206 */
[----:B------:R-:W-:Y:S02]  /*0e70*/  IMAD R87, R3, R24, R5 ;  /* 0x0000001803577224 */ /* 0x000fe400078e0205 */
[----:B------:R-:W-:-:S03]  /*0e80*/  IMAD.MOV.U32 R4, RZ, RZ, 0x1 ;  /* 0x00000001ff047424 */ /* 0x000fc600078e00ff */
[----:B------:R-:W-:Y:S02]  /*0e90*/  SEL R86, R87, R6, !P1 ;  /* 0x0000000657567207 */ /* 0x000fe40004800000 */
[----:B------:R-:W-:Y:S02]  /*0ea0*/  PRMT R3, R4, 0x7610, R3 ;  /* 0x0000761004037816 */ /* 0x000fe40000000003 */
[----:B------:R-:W-:-:S07]  /*0eb0*/  SEL R87, R6, R87, !P1 ;  /* 0x0000005706577207 */ /* 0x000fce0004800000 */
.L_x_8:
[----:B------:R-:W-:-:S08]  /*0ec0*/  NOP ;  /* 0x0000000000007918 */ /* 0x000fd00000000000 */
[----:B------:R-:W0:Y:S02]  /*0ed0*/  USETMAXREG.TRY_ALLOC.CTAPOOL UP0, 0xe8 ;  /* 0x000000e8000079c8 */ /* 0x000e240008000600 */
[----:B0-----:R-:W-:-:S13]  /*0ee0*/  PLOP3.LUT P0, PT, PT, PT, UP0, 0x80, 0x0 ;  /* 0x000000000000781c */ /* 0x001fda0003f0f008 */
[----:B------:R-:W-:Y:S05]  /*0ef0*/  @!P0 BRA `(.L_x_8) ;  /* 0xfffffffc00f08947 */ /* 0x000fea000383ffff */
[----:B------:R-:W-:Y:S01]  /*0f00*/  ULDC.64 UR4, c[0x0][0x598] ;  /* 0x0001660000047ab9 */ /* 0x000fe20000000a00 */
[----:B------:R-:W-:Y:S01]  /*0f10*/  ULDC.64 UR40, c[0x0][0x208] ;  /* 0x0000820000287ab9 */ /* 0x000fe20000000a00 */
[----:B------:R-:W-:-:S04]  /*0f20*/  ISETP.NE.U32.AND P0, PT, RZ, UR4, PT ;  /* 0x00000004ff007c0c */ /* 0x000fc8000bf05070 */
[----:B------:R-:W-:-:S13]  /*0f30*/  ISETP.NE.AND.EX P0, PT, RZ, UR5, PT, P0 ;  /* 0x00000005ff007c0c */ /* 0x000fda000bf05300 */
[----:B------:R-:W-:Y:S05]  /*0f40*/  @!P0 BRA `(.L_x_11) ;  /* 0x00000000001c8947 */ /* 0x000fea0003800000 */
[----:B------:R-:W0:Y:S02]  /*0f50*/  LDC.64 R4, c[0x0][0x598] ;  /* 0x00016600ff047b82 */ /* 0x000e240000000a00 */
[----:B0-----:R-:W2:Y:S02]  /*0f60*/  LDG.E.64 R4, desc[UR40][R4.64] ;  /* 0x0000002804047981 */ /* 0x001ea4000c1e1b00 */
[----:B--2---:R-:W-:-:S04]  /*0f70*/  ISETP.NE.U32.AND P0, PT, R4, RZ, PT ;  /* 0x000000ff0400720c */ /* 0x004fc80003f05070 */
[----:B------:R-:W-:-:S13]  /*0f80*/  ISETP.NE.AND.EX P0, PT, R5, RZ, PT, P0 ;  /* 0x000000ff0500720c */ /* 0x000fda0003f05300 */
[----:B------:R-:W-:Y:S05]  /*0f90*/  @!P0 BRA `(.L_x_11) ;  /* 0x0000000000088947 */ /* 0x000fea0003800000 */
[----:B------:R0:W5:Y:S01]  /*0fa0*/  LD.E R23, desc[UR40][R4.64] ;  /* 0x0000002804177980 */ /* 0x000162000c101900 */
[----:B------:R-:W-:Y:S05]  /*0fb0*/  BRA `(.L_x_12) ;  /* 0x0000000000247947 */ /* 0x000fea0003800000 */
.L_x_11:
[----:B------:R-:W-:Y:S02]  /*0fc0*/  ULDC.64 UR4, c[0x0][0x588] ;  /* 0x0001620000047ab9 */ /* 0x000fe40000000a00 */
[----:B------:R-:W-:-:S04]  /*0fd0*/  ISETP.NE.U32.AND P0, PT, RZ, UR4, PT ;  /* 0x00000004ff007c0c */ /* 0x000fc8000bf05070 */
[----:B------:R-:W-:-:S13]  /*0fe0*/  ISETP.NE.AND.EX P0, PT, RZ, UR5, PT, P0 ;  /* 0x00000005ff007c0c */ /* 0x000fda000bf05300 */
[----:B------:R-:W-:Y:S05]  /*0ff0*/  @!P0 BRA `(.L_x_13) ;  /* 0x00000000000c8947 */ /* 0x000fea0003800000 */
[----:B------:R-:W0:Y:S02]  /*1000*/  LDC.64 R4, c[0x0][0x588] ;  /* 0x00016200ff047b82 */ /* 0x000e240000000a00 */
[----:B0-----:R1:W5:Y:S01]  /*1010*/  LDG.E R23, desc[UR40][R4.64] ;  /* 0x0000002804177981 */ /* 0x001362000c1e1900 */
[----:B------:R-:W-:Y:S05]  /*1020*/  BRA `(.L_x_12) ;  /* 0x0000000000087947 */ /* 0x000fea0003800000 */
.L_x_13:
[----:B------:R-:W-:Y:S02]  /*1030*/  ULDC UR4, c[0x0][0x580] ;  /* 0x0001600000047ab9 */ /* 0x000fe40000000800 */
[----:B------:R-:W-:-:S07]  /*1040*/  IMAD.U32 R23, RZ, RZ, UR4 ;  /* 0x00000004ff177e24 */ /* 0x000fce000f8e00ff */
.L_x_12:
[----:B------:R-:W-:Y:S02]  /*1050*/  ULDC.64 UR4, c[0x0][0x5a0] ;  /* 0x0001680000047ab9 */ /* 0x000fe40000000a00 */
[----:B------:R-:W-:-:S04]  /*1060*/  ISETP.NE.U32.AND P0, PT, RZ, UR4, PT ;  /* 0x00000004ff007c0c */ /* 0x000fc8000bf05070 */
[----:B------:R-:W-:-:S13]  /*1070*/  ISETP.NE.AND.EX P0, PT, RZ, UR5, PT, P0 ;  /* 0x00000005ff007c0c */ /* 0x000fda000bf05300 */
[----:B------:R-:W-:Y:S05]  /*1080*/  @!P0 BRA `(.L_x_14) ;  /* 0x00000000001c8947 */ /* 0x000fea0003800000 */
[----:B01----:R-:W0:Y:S02]  /*1090*/  LDC.64 R4, c[0x0][0x5a0] ;  /* 0x00016800ff047b82 */ /* 0x003e240000000a00 */
[----:B0-----:R-:W2:Y:S02]  /*10a0*/  LDG.E.64 R4, desc[UR40][R4.64] ;  /* 0x0000002804047981 */ /* 0x001ea4000c1e1b00 */
[----:B--2---:R-:W-:-:S04]  /*10b0*/  ISETP.NE.U32.AND P0, PT, R4, RZ, PT ;  /* 0x000000ff0400720c */ /* 0x004fc80003f05070 */
[----:B------:R-:W-:-:S13]  /*10c0*/  ISETP.NE.AND.EX P0, PT, R5, RZ, PT, P0 ;  /* 0x000000ff0500720c */ /* 0x000fda0003f05300 */
[----:B------:R-:W-:Y:S05]  /*10d0*/  @!P0 BRA `(.L_x_14) ;  /* 0x0000000000088947 */ /* 0x000fea0003800000 */
[----:B------:R0:W5:Y:S01]  /*10e0*/  LD.E R74, desc[UR40][R4.64] ;  /* 0x00000028044a7980 */ /* 0x000162000c101900 */
[----:B------:R-:W-:Y:S05]  /*10f0*/  BRA `(.L_x_15) ;  /* 0x0000000000247947 */ /* 0x000fea0003800000 */
.L_x_14:
[----:B------:R-:W-:Y:S02]  /*1100*/  ULDC.64 UR4, c[0x0][0x590] ;  /* 0x0001640000047ab9 */ /* 0x000fe40000000a00 */
[----:B------:R-:W-:-:S04]  /*1110*/  ISETP.NE.U32.AND P0, PT, RZ, UR4, PT ;  /* 0x00000004ff007c0c */ /* 0x000fc8000bf05070 */
[----:B------:R-:W-:-:S13]  /*1120*/  ISETP.NE.AND.EX P0, PT, RZ, UR5, PT, P0 ;  /* 0x00000005ff007c0c */ /* 0x000fda000bf05300 */
[----:B------:R-:W-:Y:S05]  /*1130*/  @!P0 BRA `(.L_x_16) ;  /* 0x00000000000c8947 */ /* 0x000fea0003800000 */
[----:B------:R-:W2:Y:S02]  /*1140*/  LDC.64 R74, c[0x0][0x590] ;  /* 0x00016400ff4a7b82 */ /* 0x000ea40000000a00 */
[----:B--2---:R2:W5:Y:S01]  /*1150*/  LDG.E R74, desc[UR40][R74.64] ;  /* 0x000000284a4a7981 */ /* 0x004562000c1e1900 */
[----:B------:R-:W-:Y:S05]  /*1160*/  BRA `(.L_x_15) ;  /* 0x0000000000087947 */ /* 0x000fea0003800000 */
.L_x_16:
[----:B------:R-:W-:Y:S02]  /*1170*/  ULDC UR4, c[0x0][0x584] ;  /* 0x0001610000047ab9 */ /* 0x000fe40000000800 */
[----:B------:R-:W-:-:S07]  /*1180*/  IMAD.U32 R74, RZ, RZ, UR4 ;  /* 0x00000004ff4a7e24 */ /* 0x000fce000f8e00ff */
.L_x_15:
[----:B------:R-:W-:-:S13]  /*1190*/  LOP3.LUT P0, RZ, R3, 0xff, RZ, 0xc0, !PT ;  /* 0x000000ff03ff7812 */ /* 0x000fda000780c0ff */
[----:B------:R-:W-:Y:S05]  /*11a0*/  @!P0 EXIT ;  /* 0x000000000000894d */ /* 0x000fea0003800000 */
[----:B------:R-:W3:Y:S01]  /*11b0*/  LDC R76, c[0x0][0x658] ;  /* 0x00019600ff4c7b82 */ /* 0x000ee20000000800 */
[----:B------:R-:W-:Y:S01]  /*11c0*/  ULDC.64 UR6, c[0x0][0x288] ;  /* 0x0000a20000067ab9 */ /* 0x000fe20000000a00 */
[----:B------:R-:W-:Y:S01]  /*11d0*/  LOP3.LUT R7, R7, 0x1, RZ, 0xc0, !PT ;  /* 0x0000000107077812 */ /* 0x000fe200078ec0ff */
[----:B------:R-:W-:Y:S01]  /*11e0*/  UIADD3 UR4, UR7, 0xff, URZ ;  /* 0x000000ff07047890 */ /* 0x000fe2000fffe03f */
[----:B------:R-:W-:Y:S01]  /*11f0*/  SHF.R.U32.HI R3, RZ, 0x2, R79 ;  /* 0x00000002ff037819 */ /* 0x000fe2000001164f */
[----:B01----:R-:W-:Y:S01]  /*1200*/  IMAD.U32 R4, RZ, RZ, UR6 ;  /* 0x00000006ff047e24 */ /* 0x003fe2000f8e00ff */
[----:B------:R-:W-:Y:S01]  /*1210*/  SHF.R.U32.HI R0, RZ, 0x1, R0 ;  /* 0x00000001ff007819 */ /* 0x000fe20000011600 */
[----:B------:R-:W-:Y:S01]  /*1220*/  USHF.R.S32.HI UR5, URZ, 0x1f, UR4 ;  /* 0x0000001f3f057899 */ /* 0x000fe20008011404 */
[----:B------:R-:W0:Y:S01]  /*1230*/  LDC.64 R8, c[0x0][0x5c8] ;  /* 0x00017200ff087b82 */ /* 0x000e220000000a00 */
[----:B--2---:R-:W-:Y:S01]  /*1240*/  LOP3.LUT R75, R79, 0x3, RZ, 0xc0, !PT ;  /* 0x000000034f4b7812 */ /* 0x004fe200078ec0ff */
[----:B------:R-:W-:Y:S01]  /*1250*/  IMAD.SHL.U32 R72, R7, 0x40, RZ ;  /* 0x0000004007487824 */ /* 0x000fe200078e00ff */
[----:B------:R-:W-:Y:S01]  /*1260*/  LOP3.LUT R3, R3, 0x7, RZ, 0xc0, !PT ;  /* 0x0000000703037812 */ /* 0x000fe200078ec0ff */
[----:B------:R-:W-:Y:S01]  /*1270*/  ULEA.HI UR5, UR5, UR4, URZ, 0x8 ;  /* 0x0000000405057291 */ /* 0x000fe2000f8f403f */
[----:B------:R-:W-:Y:S01]  /*1280*/  LOP3.LUT R0, R0, 0x30, RZ, 0xc0, !PT ;  /* 0x0000003000007812 */ /* 0x000fe200078ec0ff */
[----:B------:R-:W-:Y:S01]  /*1290*/  IMAD R75, R75, -0x2, R4 ;  /* 0xfffffffe4b4b7824 */ /* 0x000fe200078e0204 */
[--C-:B------:R-:W-:Y:S01]  /*12a0*/  LOP3.LUT R72, R72, 0x40, R3.reuse, 0xe2, !PT ;  /* 0x0000004048487812 */ /* 0x100fe200078ee203 */
[----:B------:R-:W1:Y:S01]  /*12b0*/  LDC R81, c[0x0][0x600] ;  /* 0x00018000ff517b82 */ /* 0x000e620000000800 */
[----:B------:R-:W-:Y:S01]  /*12c0*/  IADD3 R4, RZ, -R0, -R3 ;  /* 0x80000000ff047210 */ /* 0x000fe20007ffe803 */
[----:B------:R-:W-:Y:S01]  /*12d0*/  IMAD.MOV.U32 R3, RZ, RZ, -0x1 ;  /* 0xffffffffff037424 */ /* 0x000fe200078e00ff */
[----:B------:R-:W-:Y:S01]  /*12e0*/  USHF.R.S32.HI UR43, URZ, 0x8, UR5 ;  /* 0x000000083f2b7899 */ /* 0x000fe20008011405 */
[----:B------:R-:W-:Y:S01]  /*12f0*/  IMAD.MOV.U32 R5, RZ, RZ, 0x1 ;  /* 0x00000001ff057424 */ /* 0x000fe200078e00ff */
[----:B------:R-:W-:Y:S01]  /*1300*/  LOP3.LUT R80, R79, 0x80, RZ, 0xc0, !PT ;  /* 0x000000804f507812 */ /* 0x000fe200078ec0ff */
[----:B------:R-:W-:Y:S01]  /*1310*/  IMAD R4, R7, -0x40, R4 ;  /* 0xffffffc007047824 */ /* 0x000fe200078e0204 */
[----:B------:R-:W-:Y:S01]  /*1320*/  UISETP.LT.AND UP0, UPT, UR43, 0x1, UPT ;  /* 0x000000012b00788c */ /* 0x000fe2000bf01270 */
[----:B---3--:R-:W-:Y:S01]  /*1330*/  SHF.L.U32 R3, R3, R76, RZ ;  /* 0x0000004c03037219 */ /* 0x008fe200000006ff */
[----:B------:R-:W-:Y:S01]  /*1340*/  ULDC UR4, c[0x0][0x284] ;  /* 0x0000a10000047ab9 */ /* 0x000fe20000000800 */
[----:B------:R-:W-:Y:S01]  /*1350*/  LOP3.LUT R72, R72, R0, RZ, 0xfc, !PT ;  /* 0x0000000048487212 */ /* 0x000fe200078efcff */
[----:B------:R-:W-:Y:S01]  /*1360*/  USEL UR44, UR43, 0x1, UP0 ;  /* 0x000000012b2c7887 */ /* 0x000fe20008000000 */
[----:B------:R-:W-:Y:S01]  /*1370*/  SHF.L.U32 R76, R5, R76, RZ ;  /* 0x0000004c054c7219 */ /* 0x000fe200000006ff */
[----:B------:R-:W-:Y:S01]  /*1380*/  IMAD.SHL.U32 R79, R79, 0x2, RZ ;  /* 0x000000024f4f7824 */ /* 0x000fe200078e00ff */
[----:B------:R-:W-:Y:S01]  /*1390*/  LOP3.LUT R84, R18, 0x1, RZ, 0xfc, !PT ;  /* 0x0000000112547812 */ /* 0x000fe200078efcff */
[----:B------:R-:W-:Y:S01]  /*13a0*/  VIADD R83, R4, UR4 ;  /* 0x0000000404537c36 */ /* 0x000fe20008000000 */
[C---:B0-----:R-:W-:Y:S01]  /*13b0*/  SHF.L.U64.HI R77, R8.reuse, 0x3, R9 ;  /* 0x00000003084d7819 */ /* 0x041fe20000010209 */
[----:B------:R-:W-:Y:S01]  /*13c0*/  IMAD.SHL.U32 R78, R8, 0x8, RZ ;  /* 0x00000008084e7824 */ /* 0x000fe200078e00ff */
[----:B------:R-:W-:Y:S01]  /*13d0*/  SHF.R.U32.HI R80, RZ, 0x7, R80 ;  /* 0x00000007ff507819 */ /* 0x000fe20000011650 */
[----:B------:R-:W-:Y:S01]  /*13e0*/  IMAD.MOV.U32 R73, RZ, RZ, RZ ;  /* 0x000000ffff497224 */ /* 0x000fe200078e00ff */
[----:B------:R-:W-:Y:S01]  /*13f0*/  LOP3.LUT R82, RZ, R3, RZ, 0x33, !PT ;  /* 0x00000003ff527212 */ /* 0x000fe200078e33ff */
[----:B------:R-:W-:Y:S01]  /*1400*/  UIADD3 UR44, UR43, -UR44, URZ ;  /* 0x8000002c2b2c7290 */ /* 0x000fe2000fffe03f */
[----:B------:R-:W-:Y:S01]  /*1410*/  UMOV UR36, URZ ;  /* 0x0000003f00247c82 */ /* 0x000fe20008000000 */
[----:B-1----:R-:W-:Y:S01]  /*1420*/  VIADD R81, R81, 0xffffffff ;  /* 0xffffffff51517836 */ /* 0x002fe20000000000 */
[----:B------:R-:W-:-:S09]  /*1430*/  UMOV UR42, URZ ;  /* 0x0000003f002a7c82 */ /* 0x000fd20008000000 */
.L_x_130:
[----:B0-----:R-:W0:Y:S01]  /*1440*/  SHFL.IDX PT, R0, R80, RZ, 0x1f ;  /* 0x00001fff50007589 */ /* 0x001e2200000e0000 */
[----:B-1----:R-:W1:Y:S01]  /*1450*/  S2UR UR7, SR_CgaCtaId ;  /* 0x00000000000779c3 */ /* 0x002e620000008800 */
[----:B------:R-:W-:Y:S01]  /*1460*/  UMOV UR6, 0x400 ;  /* 0x0000040000067882 */ /* 0x000fe20000000000 */
[----:B0-----:R-:W-:Y:S01]  /*1470*/  R2UR UR4, R0 ;  /* 0x00000000000472ca */ /* 0x001fe200000e0000 */
[----:B-1----:R-:W-:-:S12]  /*1480*/  ULEA UR6, UR7, UR6, 0x18 ;  /* 0x0000000607067291 */ /* 0x002fd8000f8ec03f */
[----:B------:R-:W-:-:S04]  /*1490*/  ULEA.HI UR5, UR4, UR4, URZ, 0x1 ;  /* 0x0000000404057291 */ /* 0x000fc8000f8f083f */
[----:B------:R-:W-:-:S04]  /*14a0*/  ULOP3.LUT UR5, UR5, 0x7fffe, URZ, 0xc0, !UPT ;  /* 0x0007fffe05057892 */ /* 0x000fc8000f8ec03f */
[----:B------:R-:W-:-:S03]  /*14b0*/  UIADD3 UR5, UR4, -UR5, URZ ;  /* 0x8000000504057290 */ /* 0x000fc6000fffe03f */
[----:B------:R-:W-:Y:S01]  /*14c0*/  ULDC UR4, c[0x0][0x28c] ;  /* 0x0000a30000047ab9 */ /* 0x000fe20000000800 */
[----:B------:R-:W-:Y:S01]  /*14d0*/  ULEA UR5, UR5, UR6, 0xd ;  /* 0x0000000605057291 */ /* 0x000fe2000f8e683f */
[----:B------:R-:W-:-:S03]  /*14e0*/  ISETP.LT.AND P0, PT, RZ, UR4, PT ;  /* 0x00000004ff007c0c */ /* 0x000fc6000bf01270 */
[----:B------:R-:W-:-:S04]  /*14f0*/  UIADD3 UR5, UR5, 0x100, URZ ;  /* 0x0000010005057890 */ /* 0x000fc8000fffe03f */
[----:B------:R-:W-:-:S04]  /*1500*/  USHF.R.U32.HI UR5, URZ, 0x4, UR5 ;  /* 0x000000043f057899 */ /* 0x000fc80008011605 */
[----:B------:R-:W-:-:S04]  /*1510*/  ULOP3.LUT UR5, UR5, 0x3fff, URZ, 0xc0, !UPT ;  /* 0x00003fff05057892 */ /* 0x000fc8000f8ec03f */
[----:B------:R-:W-:Y:S01]  /*1520*/  ULOP3.LUT UR45, UR5, 0x10000, URZ, 0xfc, !UPT ;  /* 0x00010000052d7892 */ /* 0x000fe2000f8efc3f */
[----:B--2345:R-:W-:Y:S11]  /*1530*/  @P0 BRA `(.L_x_17) ;  /* 0x0000000000400947 */ /* 0x03cff60003800000 */
[----:B------:R-:W-:Y:S01]  /*1540*/  MOV R0, 0x0 ;  /* 0x0000000000007802 */ /* 0x000fe20000000f00 */
[----:B------:R-:W-:Y:S01]  /*1550*/  ULDC.64 UR4, c[0x4][0x68] ;  /* 0x01001a0000047ab9 */ /* 0x000fe20000000a00 */
[----:B------:R-:W-:Y:S01]  /*1560*/  ULDC.64 UR6, c[0x4][0x8] ;  /* 0x0100020000067ab9 */ /* 0x000fe20000000a00 */
[----:B------:R-:W-:Y:S01]  /*1570*/  IMAD.U32 R4, RZ, RZ, UR4 ;  /* 0x00000004ff047e24 */ /* 0x000fe2000f8e00ff */
[----:B------:R0:W1:Y:S01]  /*1580*/  LDC.64 R14, c[0x4][R0] ;  /* 0x01000000000e7b82 */ /* 0x0000620000000a00 */
[----:B------:R-:W-:Y:S01]  /*1590*/  IMAD.U32 R5, RZ, RZ, UR5 ;  /* 0x00000005ff057e24 */ /* 0x000fe2000f8e00ff */
[----:B------:R-:W-:Y:S01]  /*15a0*/  ULDC.64 UR4, c[0x4][0x70] ;  /* 0x01001c0000047ab9 */ /* 0x000fe20000000a00 */
[----:B------:R-:W-:Y:S02]  /*15b0*/  IMAD.U32 R10, RZ, RZ, UR6 ;  /* 0x00000006ff0a7e24 */ /* 0x000fe4000f8e00ff */
[----:B------:R-:W-:Y:S02]  /*15c0*/  IMAD.U32 R6, RZ, RZ, UR4 ;  /* 0x00000004ff067e24 */ /* 0x000fe4000f8e00ff */
[----:B------:R-:W-:-:S02]  /*15d0*/  IMAD.U32 R7, RZ, RZ, UR5 ;  /* 0x00000005ff077e24 */ /* 0x000fc4000f8e00ff */
[----:B------:R-:W-:Y:S02]  /*15e0*/  IMAD.U32 R11, RZ, RZ, UR7 ;  /* 0x00000007ff0b7e24 */ /* 0x000fe4000f8e00ff */
[----:B------:R-:W-:Y:S02]  /*15f0*/  IMAD.MOV.U32 R8, RZ, RZ, 0x1e1 ;  /* 0x000001e1ff087424 */ /* 0x000fe400078e00ff */
[----:B------:R-:W-:Y:S02]  /*1600*/  IMAD.MOV.U32 R12, RZ, RZ, 0x1 ;  /* 0x00000001ff0c7424 */ /* 0x000fe400078e00ff */
[----:B0-----:R-:W-:-:S07]  /*1610*/  IMAD.MOV.U32 R13, RZ, RZ, RZ ;  /* 0x000000ffff0d7224 */ /* 0x001fce00078e00ff */
[----:B------:R-:W-:-:S07]  /*1620*/  LEPC R20, `(.L_x_17) ;  /* 0x000000001014794e */ /* 0x000fce0000000000 */
[----:B-1---5:R-:W-:Y:S05]  /*1630*/  CALL.ABS.NOINC R14 ;  /* 0x000000000e007343 */ /* 0x022fea0003c00000 */
.L_x_17:
[----:B------:R-:W-:-:S13]  /*1640*/  ISETP.NE.AND P0, PT, R84, 0x3, PT ;  /* 0x000000035400780c */ /* 0x000fda0003f05270 */
[----:B------:R-:W-:Y:S05]  /*1650*/  @!P0 BRA `(.L_x_18) ;  /* 0x0000000000048947 */ /* 0x000fea0003800000 */
[----:B------:R-:W-:Y:S01]  /*1660*/  BPT.TRAP 0x1 ;  /* 0x000000040000795c */ /* 0x000fe20000300000 */
.L_x_18:
[----:B------:R-:W0:Y:S01]  /*1670*/  S2UR UR5, SR_CgaCtaId ;  /* 0x00000000000579c3 */ /* 0x000e220000008800 */
[----:B------:R-:W-:Y:S01]  /*1680*/  UMOV UR4, 0x400 ;  /* 0x0000040000047882 */ /* 0x000fe20000000000 */
[----:B------:R-:W-:Y:S02]  /*1690*/  IMAD.U32 R0, RZ, RZ, UR36 ;  /* 0x00000024ff007e24 */ /* 0x000fe4000f8e00ff */
[----:B------:R-:W-:-:S03]  /*16a0*/  IMAD.U32 R3, RZ, RZ, UR42 ;  /* 0x0000002aff037e24 */ /* 0x000fc6000f8e00ff */
[----:B------:R-:W-:Y:S01]  /*16b0*/  SHF.L.U32 R0, R0, 0x1f, RZ ;  /* 0x0000001f00007819 */ /* 0x000fe200000006ff */
[----:B0-----:R-:W-:-:S06]  /*16c0*/  ULEA UR4, UR5, UR4, 0x18 ;  /* 0x0000000405047291 */ /* 0x001fcc000f8ec03f */
[----:B------:R-:W-:-:S04]  /*16d0*/  IMAD.U32 R6, RZ, RZ, UR4 ;  /* 0x00000004ff067e24 */ /* 0x000fc8000f8e00ff */
[----:B------:R-:W-:-:S04]  /*16e0*/  IMAD R3, R3, 0x8, R6 ;  /* 0x0000000803037824 */ /* 0x000fc800078e0206 */
[----:B------:R0:W1:Y:S01]  /*16f0*/  SYNCS.PHASECHK.TRANS64.TRYWAIT P1, [R3+URZ], R0 ;  /* 0x00000000030075a7 */ /* 0x000062000802017f */
[----:B------:R-:W-:Y:S05]  /*1700*/  @!P0 BRA `(.L_x_19) ;  /* 0x0000000000048947 */ /* 0x000fea0003800000 */
[----:B------:R-:W-:Y:S01]  /*1710*/  BPT.TRAP 0x1 ;  /* 0x000000040000795c */ /* 0x000fe20000300000 */
.L_x_19:
[----:B------:R-:W-:-:S05]  /*1720*/  IMAD.U32 R4, RZ, RZ, UR44 ;  /* 0x0000002cff047e24 */ /* 0x000fca000f8e00ff */
[----:B------:R-:W-:Y:S01]  /*1730*/  ISETP.GE.AND P2, PT, R4, 0x1, PT ;  /* 0x000000010400780c */ /* 0x000fe20003f46270 */
[----:B-1----:R-:W-:-:S12]  /*1740*/  @P1 BRA `(.L_x_20) ;  /* 0x0000000000081947 */ /* 0x002fd80003800000 */
[----:B------:R-:W1:Y:S02]  /*1750*/  SYNCS.PHASECHK.TRANS64.TRYWAIT P1, [R3+URZ], R0 ;  /* 0x00000000030075a7 */ /* 0x000e64000802017f */
[----:B-1----:R-:W-:Y:S05]  /*1760*/  @!P1 BRA `(.L_x_21) ;  /* 0x0000006000849947 */ /* 0x002fea0003800000 */
.L_x_20:
[----:B------:R-:W-:Y:S05]  /*1770*/  WARPSYNC.ALL ;  /* 0x0000000000007948 */ /* 0x000fea0003800000 */
[----:B------:R-:W-:Y:S01]  /*1780*/  R2UR UR4, R6 ;  /* 0x00000000060472ca */ /* 0x000fe200000e0000 */
[----:B------:R-:W-:Y:S01]  /*1790*/  ULEA UR8, UR42, UR45, 0xc ;  /* 0x0000002d2a087291 */ /* 0x000fe2000f8e603f */
[----:B------:R-:W-:Y:S01]  /*17a0*/  WARPGROUP.ARRIVE ;  /* 0x00000000000079c5 */ /* 0x000fe20000000000 */
[----:B------:R-:W-:Y:S01]  /*17b0*/  UMOV UR9, 0x40000040 ;  /* 0x4000004000097882 */ /* 0x000fe20000000000 */
[----:B------:R-:W-:Y:S01]  /*17c0*/  UMOV UR11, 0x40000040 ;  /* 0x40000040000b7882 */ /* 0x000fe20000000000 */
[----:B------:R-:W-:Y:S01]  /*17d0*/  UIADD3 UR12, UR8, 0x2, URZ ;  /* 0x00000002080c7890 */ /* 0x000fe2000fffe03f */
[----:B------:R-:W-:Y:S01]  /*17e0*/  UMOV UR13, 0x40000040 ;  /* 0x40000040000d7882 */ /* 0x000fe20000000000 */
[----:B------:R-:W-:-:S06]  /*17f0*/  UMOV UR15, 0x40000040 ;  /* 0x40000040000f7882 */ /* 0x000fcc0000000000 */
[----:B------:R-:W-:-:S04]  /*1800*/  UIADD3 UR4, UR4, 0x20100, URZ ;  /* 0x0002010004047890 */ /* 0x000fc8000fffe03f */
[----:B------:R-:W-:-:S04]  /*1810*/  USHF.R.U32.HI UR4, URZ, 0x4, UR4 ;  /* 0x000000043f047899 */ /* 0x000fc80008011604 */
[----:B------:R-:W-:-:S04]  /*1820*/  ULOP3.LUT UR4, UR4, 0x3fff, URZ, 0xc0, !UPT ;  /* 0x00003fff04047892 */ /* 0x000fc8000f8ec03f */
[----:B------:R-:W-:-:S04]  /*1830*/  ULOP3.LUT UR4, UR4, 0x10000, URZ, 0xfc, !UPT ;  /* 0x0001000004047892 */ /* 0x000fc8000f8efc3f */
[----:B------:R-:W-:-:S04]  /*1840*/  UIMAD UR6, UR42, 0xc00, UR4 ;  /* 0x00000c002a0678a4 */ /* 0x000fc8000f8e0204 */
[----:B------:R-:W-:-:S03]  /*1850*/  UIADD3 UR14, UR6, 0x2, URZ ;  /* 0x00000002060e7890 */ /* 0x000fc6000fffe03f */
[----:B------:R-:W-:Y:S02]  /*1860*/  UMOV UR10, UR6 ;  /* 0x00000006000a7c82 */ /* 0x000fe40008000000 */
[----:B------:R-:W-:Y:S01]  /*1870*/  HGMMA.64x96x16.F32.BF16 R24, gdesc[UR8], RZ, !UPT, gsb0 ;  /* 0x01600000081879f0 */ /* 0x000fe2000c0018ff */
[----:B------:R-:W-:Y:S01]  /*1880*/  UIADD3 UR10, UR6, 0x906, URZ ;  /* 0x00000906060a7890 */ /* 0x000fe2000fffe03f */
[----:B------:R-:W-:Y:S01]  /*1890*/  UMOV UR9, 0x40000040 ;  /* 0x4000004000097882 */ /* 0x000fe20000000000 */
[----:B------:R-:W-:Y:S01]  /*18a0*/  UMOV UR11, 0x40000040 ;  /* 0x40000040000b7882 */ /* 0x000fe20000000000 */
[----:B------:R-:W-:Y:S02]  /*18b0*/  WARPGROUP.DEPBAR.LE gsb0, 0x0 ;  /* 0x00008000000079c5 */ /* 0x000fe40000010000 */
[----:B------:R-:W-:-:S06]  /*18c0*/  WARPGROUP.ARRIVE ;  /* 0x00000000000079c5 */ /* 0x000fcc0000000000 */
[----:B------:R-:W-:Y:S01]  /*18d0*/  HGMMA.64x96x16.F32.BF16 R24, gdesc[UR12], R24, gsb0 ;  /* 0x016000000c1879f0 */ /* 0x000fe20008001818 */
[----:B------:R-:W-:Y:S02]  /*18e0*/  UIADD3 UR12, UR8, 0x4, URZ ;  /* 0x00000004080c7890 */ /* 0x000fe4000fffe03f */
        /* <DEDUP_REMOVED lines=87> */
[----:B------:R-:W-:Y:S01]  /*1e60*/  UIADD3 UR8, UR8, 0xc06, URZ ;  /* 0x00000c0608087890 */ /* 0x000fe2000fffe03f */
[----:B------:R-:W-:Y:S02]  /*1e70*/  WARPGROUP.DEPBAR.LE gsb0, 0x0 ;  /* 0x00008000000079c5 */ /* 0x000fe40000010000 */
[----:B------:R-:W-:-:S06]  /*1e80*/  WARPGROUP.ARRIVE ;  /* 0x00000000000079c5 */ /* 0x000fcc0000000000 */
[----:B------:R-:W-:Y:S03]  /*1e90*/  HGMMA.64x96x16.F32.BF16 R24, gdesc[UR12], R24, gsb0 ;  /* 0x016000000c1879f0 */ /* 0x000fe60008001818 */
[----:B------:R-:W-:Y:S02]  /*1ea0*/  WARPGROUP.DEPBAR.LE gsb0, 0x0 ;  /* 0x00008000000079c5 */ /* 0x000fe40000010000 */
[----:B------:R-:W-:-:S06]  /*1eb0*/  WARPGROUP.ARRIVE ;  /* 0x00000000000079c5 */ /* 0x000fcc0000000000 */
[----:B------:R-:W-:Y:S03]  /*1ec0*/  HGMMA.64x96x16.F32.BF16 R24, gdesc[UR8], R24, gsb0 ;  /* 0x01600000081879f0 */ /* 0x000fe60008001818 */
[----:B------:R-:W-:Y:S02]  /*1ed0*/  WARPGROUP.DEPBAR.LE gsb0, 0x0 ;  /* 0x00008000000079c5 */ /* 0x000fe40000010000 */
[----:B------:R-:W-:Y:S05]  /*1ee0*/  @!P2 BRA `(.L_x_22) ;  /* 0x000000080078a947 */ /* 0x000fea0003800000 */
[----:B------:R-:W-:Y:S01]  /*1ef0*/  UIADD3 UR5, UR42, 0x1, URZ ;  /* 0x000000012a057890 */ /* 0x000fe2000fffe03f */
[----:B01----:R-:W-:Y:S02]  /*1f00*/  IMAD.U32 R0, RZ, RZ, UR44 ;  /* 0x0000002cff007e24 */ /* 0x003fe4000f8e00ff */
[----:B------:R-:W-:Y:S01]  /*1f10*/  IMAD.U32 R3, RZ, RZ, UR42 ;  /* 0x0000002aff037e24 */ /* 0x000fe2000f8e00ff */
[----:B------:R-:W-:-:S04]  /*1f20*/  UISETP.NE.AND UP0, UPT, UR5, 0x2, UPT ;  /* 0x000000020500788c */ /* 0x000fc8000bf05270 */
[----:B------:R-:W-:Y:S02]  /*1f30*/  USEL UR6, URZ, 0x1, UP0 ;  /* 0x000000013f067887 */ /* 0x000fe40008000000 */
[----:B------:R-:W-:Y:S02]  /*1f40*/  USEL UR5, UR5, URZ, UP0 ;  /* 0x0000003f05057287 */ /* 0x000fe40008000000 */
[----:B------:R-:W-:-:S06]  /*1f50*/  ULOP3.LUT UR6, UR36, UR6, URZ, 0x3c, !UPT ;  /* 0x0000000624067292 */ /* 0x000fcc000f8e3c3f */
[----:B------:R-:W-:-:S07]  /*1f60*/  IMAD.U32 R7, RZ, RZ, UR6 ;  /* 0x00000006ff077e24 */ /* 0x000fce000f8e00ff */
.L_x_29:
[----:B------:R-:W-:Y:S05]  /*1f70*/  @!P0 BRA `(.L_x_23) ;  /* 0x0000000000048947 */ /* 0x000fea0003800000 */
[----:B------:R-:W-:Y:S01]  /*1f80*/  BPT.TRAP 0x1 ;  /* 0x000000040000795c */ /* 0x000fe20000300000 */
.L_x_23:
[----:B------:R-:W0:Y:S01]  /*1f90*/  S2UR UR7, SR_CgaCtaId ;  /* 0x00000000000779c3 */ /* 0x000e220000008800 */
[----:B------:R-:W-:Y:S01]  /*1fa0*/  UMOV UR6, 0x400 ;  /* 0x0000040000067882 */ /* 0x000fe20000000000 */
[----:B------:R-:W-:Y:S01]  /*1fb0*/  IMAD.U32 R5, RZ, RZ, UR5 ;  /* 0x00000005ff057e24 */ /* 0x000fe2000f8e00ff */
[----:B------:R-:W-:Y:S01]  /*1fc0*/  SHF.L.U32 R4, R7, 0x1f, RZ ;  /* 0x0000001f07047819 */ /* 0x000fe200000006ff */
[----:B0-----:R-:W-:-:S06]  /*1fd0*/  ULEA UR6, UR7, UR6, 0x18 ;  /* 0x0000000607067291 */ /* 0x001fcc000f8ec03f */
[----:B------:R-:W-:-:S04]  /*1fe0*/  IMAD.U32 R6, RZ, RZ, UR6 ;  /* 0x00000006ff067e24 */ /* 0x000fc8000f8e00ff */
[----:B------:R-:W-:-:S04]  /*1ff0*/  IMAD R5, R5, 0x8, R6 ;  /* 0x0000000805057824 */ /* 0x000fc800078e0206 */
[----:B------:R0:W1:Y:S01]  /*2000*/  SYNCS.PHASECHK.TRANS64.TRYWAIT P1, [R5+URZ], R4 ;  /* 0x00000004050075a7 */ /* 0x000062000802017f */
[----:B------:R-:W-:Y:S05]  /*2010*/  @!P0 BRA `(.L_x_24) ;  /* 0x0000000000048947 */ /* 0x000fea0003800000 */
[----:B------:R-:W-:Y:S01]  /*2020*/  BPT.TRAP 0x1 ;  /* 0x000000040000795c */ /* 0x000fe20000300000 */
.L_x_24:
[----:B-1----:R-:W-:Y:S05]  /*2030*/  @P1 BRA `(.L_x_25) ;  /* 0x0000000000081947 */ /* 0x002fea0003800000 */
[----:B------:R-:W1:Y:S02]  /*2040*/  SYNCS.PHASECHK.TRANS64.TRYWAIT P1, [R5+URZ], R4 ;  /* 0x00000004050075a7 */ /* 0x000e64000802017f */
[----:B-1----:R-:W-:Y:S05]  /*2050*/  @!P1 BRA `(.L_x_26) ;  /* 0x00000058005c9947 */ /* 0x002fea0003800000 */
.L_x_25:
[----:B------:R-:W-:Y:S01]  /*2060*/  UIMAD UR8, UR5, 0xc00, UR4 ;  /* 0x00000c00050878a4 */ /* 0x000fe2000f8e0204 */
[----:B------:R-:W-:Y:S01]  /*2070*/  WARPGROUP.ARRIVE ;  /* 0x00000000000079c5 */ /* 0x000fe20000000000 */
[----:B------:R-:W-:Y:S01]  /*2080*/  ULEA UR6, UR5, UR45, 0xc ;  /* 0x0000002d05067291 */ /* 0x000fe2000f8e603f */
[----:B------:R-:W-:Y:S01]  /*2090*/  UMOV UR15, 0x40000040 ;  /* 0x40000040000f7882 */ /* 0x000fe20000000000 */
[----:B------:R-:W-:Y:S01]  /*20a0*/  UMOV UR13, 0x40000040 ;  /* 0x40000040000d7882 */ /* 0x000fe20000000000 */
[----:B------:R-:W-:Y:S02]  /*20b0*/  UIADD3 UR10, UR8, 0x906, URZ ;  /* 0x00000906080a7890 */ /* 0x000fe4000fffe03f */
[----:B------:R-:W-:Y:S02]  /*20c0*/  UMOV UR14, UR8 ;  /* 0x00000008000e7c82 */ /* 0x000fe40008000000 */
[----:B------:R-:W-:Y:S01]  /*20d0*/  UMOV UR12, UR6 ;  /* 0x00000006000c7c82 */ /* 0x000fe20008000000 */
[----:B------:R-:W-:Y:S01]  /*20e0*/  UMOV UR11, 0x40000040 ;  /* 0x40000040000b7882 */ /* 0x000fe20000000000 */
[----:B------:R-:W-:Y:S01]  /*20f0*/  HGMMA.64x96x16.F32.BF16 R24, gdesc[UR12], R24, gsb0 ;  /* 0x016000000c1879f0 */ /* 0x000fe20008001818 */
[----:B------:R-:W-:-:S02]  /*2100*/  UIADD3 UR14, UR8, 0x2, URZ ;  /* 0x00000002080e7890 */ /* 0x000fc4000fffe03f */
[----:B------:R-:W-:Y:S01]  /*2110*/  UIADD3 UR12, UR6, 0x2, URZ ;  /* 0x00000002060c7890 */ /* 0x000fe2000fffe03f */
[----:B------:R-:W-:Y:S01]  /*2120*/  UMOV UR15, 0x40000040 ;  /* 0x40000040000f7882 */ /* 0x000fe20000000000 */
        /* <DEDUP_REMOVED lines=102> */
[----:B------:R-:W-:Y:S01]  /*2790*/  BPT.TRAP 0x1 ;  /* 0x000000040000795c */ /* 0x000fe20000300000 */
.L_x_27:
[----:B------:R-:W-:-:S13]  /*27a0*/  ISETP.NE.AND P1, PT, R22, RZ, PT ;  /* 0x000000ff1600720c */ /* 0x000fda0003f25270 */
[----:B01----:R-:W-:-:S04]  /*27b0*/  @P1 IMAD R4, R3, 0x8, R6 ;  /* 0x0000000803041824 */ /* 0x003fc800078e0206 */
[----:B------:R-:W-:-:S05]  /*27c0*/  @P1 VIADD R4, R4, 0x10 ;  /* 0x0000001004041836 */ /* 0x000fca0000000000 */
[----:B------:R-:W-:-:S04]  /*27d0*/  @P1 PRMT R4, R19, 0x654, R4 ;  /* 0x0000065413041816 */ /* 0x000fc80000000004 */
[----:B------:R0:W-:Y:S01]  /*27e0*/  @P1 SYNCS.ARRIVE.TRANS64.RED.A1T0 RZ, [R4+URZ], RZ ;  /* 0x000000ff04ff19a7 */ /* 0x0001e2000810043f */
[----:B------:R-:W-:-:S13]  /*27f0*/  ISETP.GT.U32.AND P1, PT, R18, 0x1, PT ;  /* 0x000000011200780c */ /* 0x000fda0003f24070 */
[----:B0-----:R-:W-:Y:S05]  /*2800*/  @P1 BRA `(.L_x_28) ;  /* 0x0000000000041947 */ /* 0x001fea0003800000 */
[----:B------:R-:W-:Y:S01]  /*2810*/  BPT.TRAP 0x1 ;  /* 0x000000040000795c */ /* 0x000fe20000300000 */
.L_x_28:
[----:B------:R-:W-:Y:S01]  /*2820*/  UIADD3 UR5, UR5, 0x1, URZ ;  /* 0x0000000105057890 */ /* 0x000fe2000fffe03f */
[C---:B------:R-:W-:Y:S01]  /*2830*/  ISETP.GT.AND P2, PT, R0.reuse, 0x1, PT ;  /* 0x000000010000780c */ /* 0x040fe20003f44270 */
[----:B------:R-:W-:Y:S02]  /*2840*/  VIADD R3, R3, 0x1 ;  /* 0x0000000103037836 */ /* 0x000fe40000000000 */
[----:B------:R-:W-:Y:S01]  /*2850*/  UISETP.NE.AND UP0, UPT, UR5, 0x2, UPT ;  /* 0x000000020500788c */ /* 0x000fe2000bf05270 */
[----:B------:R-:W-:Y:S02]  /*2860*/  VIADD R0, R0, 0xffffffff ;  /* 0xffffffff00007836 */ /* 0x000fe40000000000 */
[C---:B------:R-:W-:Y:S01]  /*2870*/  ISETP.NE.AND P1, PT, R3.reuse, 0x2, PT ;  /* 0x000000020300780c */ /* 0x040fe20003f25270 */
[----:B------:R-:W-:Y:S02]  /*2880*/  USEL UR6, URZ, 0x1, UP0 ;  /* 0x000000013f067887 */ /* 0x000fe40008000000 */
[----:B------:R-:W-:Y:S01]  /*2890*/  USEL UR5, UR5, URZ, UP0 ;  /* 0x0000003f05057287 */ /* 0x000fe20008000000 */
[----:B------:R-:W-:-:S03]  /*28a0*/  SEL R3, R3, RZ, P1 ;  /* 0x000000ff03037207 */ /* 0x000fc60000800000 */
[----:B------:R-:W-:Y:S01]  /*28b0*/  LOP3.LUT R7, R7, UR6, RZ, 0x3c, !PT ;  /* 0x0000000607077c12 */ /* 0x000fe2000f8e3cff */
[----:B------:R-:W-:Y:S07]  /*28c0*/  @P2 BRA `(.L_x_29) ;  /* 0xfffffff400a82947 */ /* 0x000fee000383ffff */
.L_x_22:
[----:B01----:R-:W0:Y:S02]  /*28d0*/  LDC R0, c[0x0][0x28c] ;  /* 0x0000a300ff007b82 */ /* 0x003e240000000800 */
[----:B0-----:R-:W-:-:S13]  /*28e0*/  ISETP.GE.AND P1, PT, R0, 0x1, PT ;  /* 0x000000010000780c */ /* 0x001fda0003f26270 */
[----:B------:R-:W-:Y:S05]  /*28f0*/  @!P1 BRA `(.L_x_30) ;  /* 0x0000000000389947 */ /* 0x000fea0003800000 */
[----:B------:R-:W-:Y:S05]  /*2900*/  @!P0 BRA `(.L_x_31) ;  /* 0x0000000000048947 */ /* 0x000fea0003800000 */
[----:B------:R-:W-:Y:S01]  /*2910*/  BPT.TRAP 0x1 ;  /* 0x000000040000795c */ /* 0x000fe20000300000 */
.L_x_31:
[----:B------:R-:W-:-:S13]  /*2920*/  ISETP.NE.AND P0, PT, R22, RZ, PT ;  /* 0x000000ff1600720c */ /* 0x000fda0003f05270 */
[----:B------:R-:W-:-:S05]  /*2930*/  VOTEU.ANY UP0, P0 ;  /* 0x00000000003f7886 */ /* 0x000fca0000000100 */
[----:B------:R-:W-:-:S06]  /*2940*/  @UP0 UIADD3 UR4, UR44, UR42, URZ ;  /* 0x0000002a2c040290 */ /* 0x000fcc000fffe03f */
[----:B------:R-:W-:-:S04]  /*2950*/  IMAD.U32 R0, RZ, RZ, UR4 ;  /* 0x00000004ff007e24 */ /* 0x000fc8000f8e00ff */
[----:B------:R-:W-:-:S05]  /*2960*/  @P0 IMAD.SHL.U32 R0, R0, 0x8, RZ ;  /* 0x0000000800000824 */ /* 0x000fca00078e00ff */
[----:B------:R-:W-:-:S04]  /*2970*/  @P0 LOP3.LUT R0, R0, 0x8, RZ, 0xc0, !PT ;  /* 0x0000000800000812 */ /* 0x000fc800078ec0ff */
[----:B------:R-:W-:-:S04]  /*2980*/  @P0 IADD3 R0, R6, 0x10, R0 ;  /* 0x0000001006000810 */ /* 0x000fc80007ffe000 */
[----:B------:R-:W-:-:S04]  /*2990*/  @P0 PRMT R0, R19, 0x654, R0 ;  /* 0x0000065413000816 */ /* 0x000fc80000000000 */
[----:B------:R0:W-:Y:S01]  /*29a0*/  @P0 SYNCS.ARRIVE.TRANS64.RED.A1T0 RZ, [R0+URZ], RZ ;  /* 0x000000ff00ff09a7 */ /* 0x0001e2000810043f */
[----:B------:R-:W-:-:S13]  /*29b0*/  ISETP.GT.U32.AND P0, PT, R18, 0x1, PT ;  /* 0x000000011200780c */ /* 0x000fda0003f04070 */
[----:B0-----:R-:W-:Y:S05]  /*29c0*/  @P0 BRA `(.L_x_30) ;  /* 0x0000000000040947 */ /* 0x001fea0003800000 */
[----:B------:R-:W-:Y:S01]  /*29d0*/  BPT.TRAP 0x1 ;  /* 0x000000040000795c */ /* 0x000fe20000300000 */
.L_x_30:
[----:B------:R-:W-:Y:S01]  /*29e0*/  IMAD R6, R86, 0x60, RZ ;  /* 0x0000006056067824 */ /* 0x000fe200078e02ff */
[----:B------:R-:W-:Y:S01]  /*29f0*/  ULDC UR6, c[0x0][0x288] ;  /* 0x0000a20000067ab9 */ /* 0x000fe20000000800 */
[----:B------:R-:W-:Y:S01]  /*2a00*/  SHF.R.S32.HI R9, RZ, 0x1f, R85 ;  /* 0x0000001fff097819 */ /* 0x000fe20000011455 */
[C---:B------:R-:W-:Y:S01]  /*2a10*/  IMAD.SHL.U32 R8, R87.reuse, 0x80, RZ ;  /* 0x0000008057087824 */ /* 0x040fe200078e00ff */
[----:B------:R-:W-:Y:S01]  /*2a20*/  ULDC.64 UR4, c[0x0][0x5d0] ;  /* 0x0001740000047ab9 */ /* 0x000fe20000000a00 */
[C---:B------:R-:W-:Y:S01]  /*2a30*/  LOP3.LUT R10, R6.reuse, 0x6, R79, 0xf8, !PT ;  /* 0x00000006060a7812 */ /* 0x040fe200078ef84f */
[----:B------:R-:W-:Y:S01]  /*2a40*/  IMAD.WIDE R86, R87, 0x80, R72 ;  /* 0x0000008057567825 */ /* 0x000fe200078e0248 */
[----:B------:R-:W-:Y:S01]  /*2a50*/  ISETP.GE.AND P0, PT, R6, UR6, PT ;  /* 0x0000000606007c0c */ /* 0x000fe2000bf06270 */
[----:B------:R-:W-:Y:S01]  /*2a60*/  ULDC UR6, c[0x0][0x284] ;  /* 0x0000a10000067ab9 */ /* 0x000fe20000000800 */
[----:B------:R-:W-:Y:S01]  /*2a70*/  SHF.R.S32.HI R11, RZ, 0x1f, R10 ;  /* 0x0000001fff0b7819 */ /* 0x000fe2000001140a */
[----:B------:R-:W-:Y:S01]  /*2a80*/  IMAD R0, R9, UR4, RZ ;  /* 0x0000000409007c24 */ /* 0x000fe2000f8e02ff */
[----:B------:R-:W-:-:S03]  /*2a90*/  ISETP.GE.OR P0, PT, R8, UR6, P0 ;  /* 0x0000000608007c0c */ /* 0x000fc60008706670 */
[C---:B------:R-:W-:Y:S02]  /*2aa0*/  IMAD R3, R85.reuse, UR5, R0 ;  /* 0x0000000555037c24 */ /* 0x040fe4000f8e0200 */
[----:B------:R-:W-:Y:S01]  /*2ab0*/  IMAD.WIDE.U32 R4, R85, UR4, R10 ;  /* 0x0000000455047c25 */ /* 0x000fe2000f8e000a */
[----:B------:R-:W-:-:S03]  /*2ac0*/  ULDC.64 UR4, c[0x0][0x5c8] ;  /* 0x0001720000047ab9 */ /* 0x000fc60000000a00 */
[----:B------:R-:W-:Y:S02]  /*2ad0*/  IMAD R7, R87, UR4, RZ ;  /* 0x0000000457077c24 */ /* 0x000fe4000f8e02ff */
[----:B------:R-:W-:Y:S02]  /*2ae0*/  IMAD.IADD R5, R5, 0x1, R3 ;  /* 0x0000000105057824 */ /* 0x000fe400078e0203 */
[C---:B------:R-:W-:Y:S02]  /*2af0*/  IMAD R7, R86.reuse, UR5, R7 ;  /* 0x0000000556077c24 */ /* 0x040fe4000f8e0207 */
[----:B------:R-:W-:-:S04]  /*2b00*/  IMAD.WIDE.U32 R88, R86, UR4, R4 ;  /* 0x0000000456587c25 */ /* 0x000fc8000f8e0004 */
[----:B------:R-:W-:Y:S01]  /*2b10*/  IMAD.MOV.U32 R0, RZ, RZ, -0x1 ;  /* 0xffffffffff007424 */ /* 0x000fe200078e00ff */
[----:B------:R-:W-:Y:S06]  /*2b20*/  @P0 BRA `(.L_x_32) ;  /* 0x00000030005c0947 */ /* 0x000fec0003800000 */
[----:B-----5:R-:W-:Y:S01]  /*2b30*/  FSETP.NEU.AND P0, PT, R74, RZ, PT ;  /* 0x000000ff4a00720b */ /* 0x020fe20003f0d000 */
[----:B------:R-:W-:Y:S01]  /*2b40*/  IMAD.IADD R4, R75, 0x1, -R6 ;  /* 0x000000014b047824 */ /* 0x000fe200078e0a06 */
[----:B------:R-:W-:Y:S01]  /*2b50*/  BSSY B0, `(.L_x_32) ;  /* 0x0000314000007945 */ /* 0x000fe20003800000 */
[----:B------:R-:W-:Y:S02]  /*2b60*/  IMAD.IADD R3, R83, 0x1, -R8 ;  /* 0x0000000153037824 */ /* 0x000fe400078e0a08 */
[----:B------:R-:W-:Y:S01]  /*2b70*/  IMAD.IADD R99, R89, 0x1, R7 ;  /* 0x0000000159637824 */ /* 0x000fe200078e0207 */
[----:B------:R-:W-:-:S04]  /*2b80*/  ISETP.GT.AND P2, PT, R4, RZ, PT ;  /* 0x000000ff0400720c */ /* 0x000fc80003f44270 */
[----:B------:R-:W-:-:S03]  /*2b90*/  ISETP.GT.AND P1, PT, R3, RZ, P2 ;  /* 0x000000ff0300720c */ /* 0x000fc60001724270 */
[----:B------:R-:W-:Y:S10]  /*2ba0*/  @!P0 BRA `(.L_x_33) ;  /* 0x0000002000888947 */ /* 0x000ff40003800000 */
[----:B------:R-:W0:Y:S01]  /*2bb0*/  LDC.64 R92, c[0x0][0x5b8] ;  /* 0x00016e00ff5c7b82 */ /* 0x000e220000000a00 */
[----:B------:R-:W-:-:S07]  /*2bc0*/  ULDC.64 UR4, c[0x0][0x5c0] ;  /* 0x0001700000047ab9 */ /* 0x000fce0000000a00 */
[----:B------:R-:W1:Y:S08]  /*2bd0*/  LDC.64 R94, c[0x0][0x5b0] ;  /* 0x00016c00ff5e7b82 */ /* 0x000e700000000a00 */
[----:B------:R-:W2:Y:S01]  /*2be0*/  LDC.64 R96, c[0x0][0x5a8] ;  /* 0x00016a00ff607b82 */ /* 0x000ea20000000a00 */
[-C--:B0-----:R-:W-:Y:S02]  /*2bf0*/  IMAD R6, R9, R92.reuse, RZ ;  /* 0x0000005c09067224 */ /* 0x081fe400078e02ff */
[----:B------:R-:W-:-:S04]  /*2c00*/  IMAD.WIDE.U32 R90, R85, R92, R10 ;  /* 0x0000005c555a7225 */ /* 0x000fc800078e000a */
[----:B------:R-:W-:Y:S02]  /*2c10*/  IMAD R89, R85, R93, R6 ;  /* 0x0000005d55597224 */ /* 0x000fe400078e0206 */
[-C--:B-1----:R-:W-:Y:S02]  /*2c20*/  IMAD R5, R87, R94.reuse, RZ ;  /* 0x0000005e57057224 */ /* 0x082fe400078e02ff */
[----:B------:R-:W-:Y:S02]  /*2c30*/  IMAD.IADD R13, R91, 0x1, R89 ;  /* 0x000000015b0d7824 */ /* 0x000fe400078e0259 */
[----:B------:R-:W-:Y:S02]  /*2c40*/  IMAD.MOV.U32 R12, RZ, RZ, R90 ;  /* 0x000000ffff0c7224 */ /* 0x000fe400078e005a */
[C---:B------:R-:W-:Y:S02]  /*2c50*/  IMAD R93, R86.reuse, R95, R5 ;  /* 0x0000005f565d7224 */ /* 0x040fe400078e0205 */
[----:B------:R-:W-:-:S04]  /*2c60*/  IMAD.WIDE.U32 R6, R86, R94, R12 ;  /* 0x0000005e56067225 */ /* 0x000fc800078e000c */
[----:B------:R-:W-:Y:S01]  /*2c70*/  IMAD.IADD R5, R7, 0x1, R93 ;  /* 0x0000000107057824 */ /* 0x000fe200078e025d */
[----:B--2---:R-:W-:-:S04]  /*2c80*/  LEA R14, P0, R6, R96, 0x1 ;  /* 0x00000060060e7211 */ /* 0x004fc800078008ff */
[----:B------:R-:W-:-:S05]  /*2c90*/  LEA.HI.X R15, R6, R97, R5, 0x1, P0 ;  /* 0x00000061060f7211 */ /* 0x000fca00000f0c05 */
[----:B------:R0:W2:Y:S01]  /*2ca0*/  @P1 LDG.E.LTC128B.U16 R5, desc[UR40][R14.64] ;  /* 0x000000280e051981 */ /* 0x0000a2000c1e1520 */
[----:B------:R-:W-:Y:S01]  /*2cb0*/  LEA R8, P0, R88, UR4, 0x1 ;  /* 0x0000000458087c11 */ /* 0x000fe2000f8008ff */
[----:B------:R-:W-:Y:S01]  /*2cc0*/  IMAD.WIDE.U32 R6, R86, R94, R10 ;  /* 0x0000005e56067225 */ /* 0x000fe200078e000a */
[----:B------:R-:W-:Y:S03]  /*2cd0*/  BSSY B1, `(.L_x_34) ;  /* 0x0000012000017945 */ /* 0x000fe60003800000 */
[----:B------:R-:W-:Y:S02]  /*2ce0*/  IMAD.IADD R7, R93, 0x1, R7 ;  /* 0x000000015d077824 */ /* 0x000fe400078e0207 */
[----:B------:R-:W-:Y:S01]  /*2cf0*/  IMAD.WIDE.U32 R20, R85, R92, R6 ;  /* 0x0000005c55147225 */ /* 0x000fe200078e0006 */
[----:B0-----:R-:W-:-:S03]  /*2d00*/  SHF.L.U64.HI R15, R94, 0x3, R95 ;  /* 0x000000035e0f7819 */ /* 0x001fc6000001025f */
[----:B------:R-:W-:Y:S01]  /*2d10*/  IMAD.IADD R7, R89, 0x1, R21 ;  /* 0x0000000159077824 */ /* 0x000fe200078e0215 */
[----:B------:R-:W-:Y:S01]  /*2d20*/  LEA R6, P4, R20, R96, 0x1 ;  /* 0x0000006014067211 */ /* 0x000fe200078808ff */
[----:B------:R-:W-:-:S03]  /*2d30*/  IMAD.SHL.U32 R14, R94, 0x8, RZ ;  /* 0x000000085e0e7824 */ /* 0x000fc600078e00ff */
[----:B------:R-:W-:Y:S01]  /*2d40*/  LEA.HI.X R7, R20, R97, R7, 0x1, P4 ;  /* 0x0000006114077211 */ /* 0x000fe200020f0c07 */
[----:B--2---:R-:W-:-:S04]  /*2d50*/  IMAD.U32 R9, R5, 0x10000, RZ ;  /* 0x0001000005097824 */ /* 0x004fc800078e00ff */
[----:B------:R-:W-:-:S04]  /*2d60*/  FMUL R9, R9, R74 ;  /* 0x0000004a09097220 */ /* 0x000fc80000400000 */
[----:B------:R-:W-:Y:S01]  /*2d70*/  FFMA R24, R24, R23, R9 ;  /* 0x0000001718187223 */ /* 0x000fe20000000009 */
[----:B------:R-:W-:Y:S02]  /*2d80*/  LEA.HI.X R9, R88, UR5, R99, 0x1, P0 ;  /* 0x0000000558097c11 */ /* 0x000fe400080f0c63 */
[----:B------:R-:W-:Y:S02]  /*2d90*/  ISETP.GT.AND P0, PT, R4, 0x1, PT ;  /* 0x000000010400780c */ /* 0x000fe40003f04270 */
[----:B------:R-:W-:Y:S02]  /*2da0*/  F2FP.BF16.F32.PACK_AB R24, RZ, R24 ;  /* 0x00000018ff18723e */ /* 0x000fe400000010ff */
[----:B------:R-:W-:-:S03]  /*2db0*/  ISETP.GT.AND P3, PT, R3, RZ, P0 ;  /* 0x000000ff0300720c */ /* 0x000fc60000764270 */
[----:B------:R0:W-:Y:S10]  /*2dc0*/  @P1 STG.E.U16 desc[UR40][R8.64], R24 ;  /* 0x0000001808001986 */ /* 0x0001f4000c101528 */
[----:B------:R-:W-:Y:S05]  /*2dd0*/  @!P3 BRA `(.L_x_35) ;  /* 0x000000000004b947 */ /* 0x000fea0003800000 */
[----:B------:R1:W5:Y:S02]  /*2de0*/  LDG.E.LTC128B.U16 R5, desc[UR40][R6.64+0x2] ;  /* 0x0000022806057981 */ /* 0x000364000c1e1520 */
.L_x_35:
[----:B------:R-:W-:Y:S05]  /*2df0*/  BSYNC B1 ;  /* 0x0000000000017941 */ /* 0x000fea0003800000 */
.L_x_34:
[----:B-----5:R-:W-:Y:S01]  /*2e00*/  IMAD.U32 R87, R5, 0x10000, RZ ;  /* 0x0001000005577824 */ /* 0x020fe200078e00ff */
[----:B------:R-:W-:Y:S01]  /*2e10*/  ISETP.GT.AND P2, PT, R3, 0x8, P2 ;  /* 0x000000080300780c */ /* 0x000fe20001744270 */
[----:B------:R-:W-:Y:S01]  /*2e20*/  IMAD.WIDE.U32 R20, R86, R94, R14 ;  /* 0x0000005e56147225 */ /* 0x000fe200078e000e */
[----:B0-----:R-:W-:-:S03]  /*2e30*/  PRMT R24, R5, 0x7610, R24 ;  /* 0x0000761005187816 */ /* 0x001fc60000000018 */
[----:B------:R-:W-:Y:S01]  /*2e40*/  FMUL R12, R87, R74 ;  /* 0x0000004a570c7220 */ /* 0x000fe20000400000 */
[----:B------:R-:W-:Y:S01]  /*2e50*/  IMAD.IADD R93, R93, 0x1, R21 ;  /* 0x000000015d5d7824 */ /* 0x000fe200078e0215 */
[----:B------:R-:W-:Y:S02]  /*2e60*/  IADD3 R90, P1, R90, R20, RZ ;  /* 0x000000145a5a7210 */ /* 0x000fe40007f3e0ff */
[----:B------:R-:W-:-:S03]  /*2e70*/  FFMA R12, R25, R23, R12 ;  /* 0x00000017190c7223 */ /* 0x000fc6000000000c */
[----:B------:R-:W-:Y:S02]  /*2e80*/  IMAD.X R13, R93, 0x1, R13, P1 ;  /* 0x000000015d0d7824 */ /* 0x000fe400008e060d */
[----:B------:R-:W-:Y:S02]  /*2e90*/  F2FP.BF16.F32.PACK_AB R12, RZ, R12 ;  /* 0x0000000cff0c723e */ /* 0x000fe400000010ff */
[----:B------:R-:W-:Y:S02]  /*2ea0*/  LEA R14, P1, R90, R96, 0x1 ;  /* 0x000000605a0e7211 */ /* 0x000fe400078208ff */
[----:B------:R-:W-:Y:S02]  /*2eb0*/  PRMT R21, R12, 0x7610, R21 ;  /* 0x000076100c157816 */ /* 0x000fe40000000015 */
[----:B------:R-:W-:-:S03]  /*2ec0*/  LEA.HI.X R15, R90, R97, R13, 0x1, P1 ;  /* 0x000000615a0f7211 */ /* 0x000fc600008f0c0d */
[----:B------:R0:W-:Y:S04]  /*2ed0*/  @P3 STG.E.U16 desc[UR40][R8.64+0x2], R21 ;  /* 0x0000021508003986 */ /* 0x0001e8000c101528 */
[----:B------:R-:W2:Y:S01]  /*2ee0*/  @P2 LDG.E.LTC128B.U16 R24, desc[UR40][R14.64] ;  /* 0x000000280e182981 */ /* 0x000ea2000c1e1520 */
[----:B------:R-:W-:Y:S01]  /*2ef0*/  IADD3 R20, P1, R10, R20, RZ ;  /* 0x000000140a147210 */ /* 0x000fe20007f3e0ff */
[----:B------:R-:W-:Y:S01]  /*2f00*/  BSSY B1, `(.L_x_36) ;  /* 0x0000011000017945 */ /* 0x000fe20003800000 */
[C---:B------:R-:W-:Y:S02]  /*2f10*/  SHF.L.U64.HI R13, R78.reuse, 0x1, R77 ;  /* 0x000000014e0d7819 */ /* 0x040fe4000001024d */
[----:B------:R-:W-:Y:S01]  /*2f20*/  ISETP.GT.AND P0, PT, R3, 0x8, P0 ;  /* 0x000000080300780c */ /* 0x000fe20000704270 */
[----:B0-----:R-:W-:Y:S01]  /*2f30*/  IMAD.X R21, R11, 0x1, R93, P1 ;  /* 0x000000010b157824 */ /* 0x001fe200008e065d */
[----:B------:R-:W-:Y:S01]  /*2f40*/  LEA R12, P1, R78, R8, 0x1 ;  /* 0x000000084e0c7211 */ /* 0x000fe200078208ff */
[----:B------:R-:W-:-:S04]  /*2f50*/  IMAD.WIDE.U32 R20, R85, R92, R20 ;  /* 0x0000005c55147225 */ /* 0x000fc800078e0014 */
[----:B------:R-:W-:Y:S01]  /*2f60*/  IMAD.X R13, R13, 0x1, R9, P1 ;  /* 0x000000010d0d7824 */ /* 0x000fe200008e0609 */
[----:B------:R-:W-:Y:S01]  /*2f70*/  LEA R10, P3, R20, R96, 0x1 ;  /* 0x00000060140a7211 */ /* 0x000fe200078608ff */
[----:B------:R-:W-:-:S05]  /*2f80*/  IMAD.IADD R11, R89, 0x1, R21 ;  /* 0x00000001590b7824 */ /* 0x000fca00078e0215 */
[----:B------:R-:W-:Y:S01]  /*2f90*/  LEA.HI.X R11, R20, R97, R11, 0x1, P3 ;  /* 0x00000061140b7211 */ /* 0x000fe200018f0c0b */
[----:B--2---:R-:W-:-:S04]  /*2fa0*/  IMAD.U32 R5, R24, 0x10000, RZ ;  /* 0x0001000018057824 */ /* 0x004fc800078e00ff */
[----:B------:R-:W-:-:S04]  /*2fb0*/  FMUL R5, R5, R74 ;  /* 0x0000004a05057220 */ /* 0x000fc80000400000 */
[----:B------:R-:W-:-:S05]  /*2fc0*/  FFMA R5, R26, R23, R5 ;  /* 0x000000171a057223 */ /* 0x000fca0000000005 */
[----:B------:R-:W-:-:S05]  /*2fd0*/  F2FP.BF16.F32.PACK_AB R5, RZ, R5 ;  /* 0x00000005ff05723e */ /* 0x000fca00000010ff */
[----:B------:R0:W-:Y:S01]  /*2fe0*/  @P2 STG.E.U16 desc[UR40][R12.64], R5 ;  /* 0x000000050c002986 */ /* 0x0001e2000c101528 */
[----:B------:R-:W-:Y:S05]  /*2ff0*/  @!P0 BRA `(.L_x_37) ;  /* 0x0000000000048947 */ /* 0x000fea0003800000 */
[----:B------:R2:W5:Y:S02]  /*3000*/  LDG.E.LTC128B.U16 R24, desc[UR40][R10.64+0x2] ;  /* 0x000002280a187981 */ /* 0x000564000c1e1520 */
.L_x_37:
[----:B------:R-:W-:Y:S05]  /*3010*/  BSYNC B1 ;  /* 0x0000000000017941 */ /* 0x000fea0003800000 */
.L_x_36:
[----:B0----5:R-:W-:Y:S01]  /*3020*/  IMAD.U32 R5, R24, 0x10000, RZ ;  /* 0x0001000018057824 */ /* 0x021fe200078e00ff */
[----:B------:R-:W-:Y:S01]  /*3030*/  ISETP.GT.AND P1, PT, R4, 0x8, PT ;  /* 0x000000080400780c */ /* 0x000fe20003f24270 */
[----:B------:R-:W-:Y:S02]  /*3040*/  BSSY B1, `(.L_x_38) ;  /* 0x0000008000017945 */ /* 0x000fe40003800000 */
[----:B------:R-:W-:Y:S01]  /*3050*/  FMUL R14, R5, R74 ;  /* 0x0000004a050e7220 */ /* 0x000fe20000400000 */
[----:B------:R-:W-:-:S03]  /*3060*/  ISETP.GT.AND P2, PT, R3, RZ, P1 ;  /* 0x000000ff0300720c */ /* 0x000fc60000f44270 */
[----:B------:R-:W-:-:S05]  /*3070*/  FFMA R14, R27, R23, R14 ;  /* 0x000000171b0e7223 */ /* 0x000fca000000000e */
[----:B------:R-:W-:-:S05]  /*3080*/  F2FP.BF16.F32.PACK_AB R14, RZ, R14 ;  /* 0x0000000eff0e723e */ /* 0x000fca00000010ff */
[----:B------:R0:W-:Y:S01]  /*3090*/  @P0 STG.E.U16 desc[UR40][R12.64+0x2], R14 ;  /* 0x0000020e0c000986 */ /* 0x0001e2000c101528 */
[----:B------:R-:W-:Y:S05]  /*30a0*/  @!P2 BRA `(.L_x_39) ;  /* 0x000000000004a947 */ /* 0x000fea0003800000 */
[----:B------:R3:W5:Y:S02]  /*30b0*/  LDG.E.LTC128B.U16 R24, desc[UR40][R6.64+0x10] ;  /* 0x0000102806187981 */ /* 0x000764000c1e1520 */
.L_x_39:
[----:B------:R-:W-:Y:S05]  /*30c0*/  BSYNC B1 ;  /* 0x0000000000017941 */ /* 0x000fea0003800000 */
.L_x_38:
[----:B-----5:R-:W-:Y:S01]  /*30d0*/  IMAD.U32 R5, R24, 0x10000, RZ ;  /* 0x0001000018057824 */ /* 0x020fe200078e00ff */
        /* <DEDUP_REMOVED lines=9> */
.L_x_41:
[----:B------:R-:W-:Y:S05]  /*3170*/  BSYNC B1 ;  /* 0x0000000000017941 */ /* 0x000fea0003800000 */
.L_x_40:
[----:B----45:R-:W-:Y:S01]  /*3180*/  IMAD.U32 R5, R24, 0x10000, RZ ;  /* 0x0001000018057824 */ /* 0x030fe200078e00ff */
[----:B------:R-:W-:Y:S01]  /*3190*/  ISETP.GT.AND P1, PT, R3, 0x8, P1 ;  /* 0x000000080300780c */ /* 0x000fe20000f24270 */
[----:B------:R-:W-:Y:S02]  /*31a0*/  BSSY B1, `(.L_x_42) ;  /* 0x0000007000017945 */ /* 0x000fe40003800000 */
[----:B0-----:R-:W-:-:S04]  /*31b0*/  FMUL R14, R5, R74 ;  /* 0x0000004a050e7220 */ /* 0x001fc80000400000 */
[----:B------:R-:W-:-:S05]  /*31c0*/  FFMA R14, R29, R23, R14 ;  /* 0x000000171d0e7223 */ /* 0x000fca000000000e */
[----:B------:R-:W-:-:S05]  /*31d0*/  F2FP.BF16.F32.PACK_AB R14, RZ, R14 ;  /* 0x0000000eff0e723e */ /* 0x000fca00000010ff */
[----:B------:R0:W-:Y:S01]  /*31e0*/  @P3 STG.E.U16 desc[UR40][R8.64+0x12], R14 ;  /* 0x0000120e08003986 */ /* 0x0001e2000c101528 */
[----:B------:R-:W-:Y:S05]  /*31f0*/  @!P1 BRA `(.L_x_43) ;  /* 0x0000000000049947 */ /* 0x000fea0003800000 */
[----:B------:R4:W5:Y:S02]  /*3200*/  LDG.E.LTC128B.U16 R24, desc[UR40][R10.64+0x10] ;  /* 0x000010280a187981 */ /* 0x000964000c1e1520 */
.L_x_43:
[----:B------:R-:W-:Y:S05]  /*3210*/  BSYNC B1 ;  /* 0x0000000000017941 */ /* 0x000fea0003800000 */
.L_x_42:
[----:B-----5:R-:W-:Y:S01]  /*3220*/  IMAD.U32 R5, R24, 0x10000, RZ ;  /* 0x0001000018057824 */ /* 0x020fe200078e00ff */
[----:B------:R-:W-:Y:S01]  /*3230*/  ISETP.GT.AND P0, PT, R3, 0x8, P0 ;  /* 0x000000080300780c */ /* 0x000fe20000704270 */
[----:B------:R-:W-:Y:S02]  /*3240*/  BSSY B1, `(.L_x_44) ;  /* 0x0000007000017945 */ /* 0x000fe40003800000 */
[----:B------:R-:W-:-:S04]  /*3250*/  FMUL R5, R5, R74 ;  /* 0x0000004a05057220 */ /* 0x000fc80000400000 */
[----:B------:R-:W-:-:S05]  /*3260*/  FFMA R5, R30, R23, R5 ;  /* 0x000000171e057223 */ /* 0x000fca0000000005 */
[----:B------:R-:W-:-:S05]  /*3270*/  F2FP.BF16.F32.PACK_AB R5, RZ, R5 ;  /* 0x00000005ff05723e */ /* 0x000fca00000010ff */
[----:B------:R0:W-:Y:S01]  /*3280*/  @P1 STG.E.U16 desc[UR40][R12.64+0x10], R5 ;  /* 0x000010050c001986 */ /* 0x0001e2000c101528 */
[----:B------:R-:W-:Y:S05]  /*3290*/  @!P0 BRA `(.L_x_45) ;  /* 0x0000000000048947 */ /* 0x000fea0003800000 */
[----:B------:R0:W5:Y:S02]  /*32a0*/  LDG.E.LTC128B.U16 R24, desc[UR40][R10.64+0x12] ;  /* 0x000012280a187981 */ /* 0x000164000c1e1520 */
.L_x_45:
[----:B------:R-:W-:Y:S05]  /*32b0*/  BSYNC B1 ;  /* 0x0000000000017941 */ /* 0x000fea0003800000 */
.L_x_44:
        /* <DEDUP_REMOVED lines=10> */
.L_x_47:
[----:B------:R-:W-:Y:S05]  /*3360*/  BSYNC B1 ;  /* 0x0000000000017941 */ /* 0x000fea0003800000 */
.L_x_46:
        /* <DEDUP_REMOVED lines=10> */
.L_x_49:
[----:B------:R-:W-:Y:S05]  /*3410*/  BSYNC B1 ;  /* 0x0000000000017941 */ /* 0x000fea0003800000 */
.L_x_48:
[----:B0----5:R-:W-:Y:S01]  /*3420*/  IMAD.U32 R5, R24, 0x10000, RZ ;  /* 0x0001000018057824 */ /* 0x021fe200078e00ff */
        /* <DEDUP_REMOVED lines=8> */
.L_x_51:
[----:B------:R-:W-:Y:S05]  /*34b0*/  BSYNC B1 ;  /* 0x0000000000017941 */ /* 0x000fea0003800000 */
.L_x_50:
        /* <DEDUP_REMOVED lines=9> */
.L_x_53:
[----:B------:R-:W-:Y:S05]  /*3550*/  BSYNC B1 ;  /* 0x0000000000017941 */ /* 0x000fea0003800000 */
.L_x_52:
        /* <DEDUP_REMOVED lines=10> */
.L_x_55:
[----:B------:R-:W-:Y:S05]  /*3600*/  BSYNC B1 ;  /* 0x0000000000017941 */ /* 0x000fea0003800000 */
.L_x_54:
        /* <DEDUP_REMOVED lines=10> */
.L_x_57:
[----:B------:R-:W-:Y:S05]  /*36b0*/  BSYNC B1 ;  /* 0x0000000000017941 */ /* 0x000fea0003800000 */
.L_x_56:
        /* <DEDUP_REMOVED lines=9> */
.L_x_59:
[----:B------:R-:W-:Y:S05]  /*3750*/  BSYNC B1 ;  /* 0x0000000000017941 */ /* 0x000fea0003800000 */
.L_x_58:
        /* <DEDUP_REMOVED lines=9> */
.L_x_61:
[----:B------:R-:W-:Y:S05]  /*37f0*/  BSYNC B1 ;  /* 0x0000000000017941 */ /* 0x000fea0003800000 */
.L_x_60:
        /* <DEDUP_REMOVED lines=10> */
.L_x_63:
[----:B------:R-:W-:Y:S05]  /*38a0*/  BSYNC B1 ;  /* 0x0000000000017941 */ /* 0x000fea0003800000 */
.L_x_62:
        /* <DEDUP_REMOVED lines=10> */
.L_x_65:
[----:B------:R-:W-:Y:S05]  /*3950*/  BSYNC B1 ;  /* 0x0000000000017941 */ /* 0x000fea0003800000 */
.L_x_64:
        /* <DEDUP_REMOVED lines=9> */
.L_x_67:
[----:B------:R-:W-:Y:S05]  /*39f0*/  BSYNC B1 ;  /* 0x0000000000017941 */ /* 0x000fea0003800000 */
.L_x_66:
        /* <DEDUP_REMOVED lines=9> */
.L_x_69:
[----:B------:R-:W-:Y:S05]  /*3a90*/  BSYNC B1 ;  /* 0x0000000000017941 */ /* 0x000fea0003800000 */
.L_x_68:
        /* <DEDUP_REMOVED lines=10> */
.L_x_71:
[----:B------:R-:W-:Y:S05]  /*3b40*/  BSYNC B1 ;  /* 0x0000000000017941 */ /* 0x000fea0003800000 */
.L_x_70:
        /* <DEDUP_REMOVED lines=10> */
.L_x_73:
[----:B------:R-:W-:Y:S05]  /*3bf0*/  BSYNC B1 ;  /* 0x0000000000017941 */ /* 0x000fea0003800000 */
.L_x_72:
        /* <DEDUP_REMOVED lines=9> */
.L_x_75:
[----:B------:R-:W-:Y:S05]  /*3c90*/  BSYNC B1 ;  /* 0x0000000000017941 */ /* 0x000fea0003800000 */
.L_x_74:
        /* <DEDUP_REMOVED lines=9> */
.L_x_77:
[----:B------:R-:W-:Y:S05]  /*3d30*/  BSYNC B1 ;  /* 0x0000000000017941 */ /* 0x000fea0003800000 */
.L_x_76:
        /* <DEDUP_REMOVED lines=10> */
.L_x_79:
[----:B------:R-:W-:Y:S05]  /*3de0*/  BSYNC B1 ;  /* 0x0000000000017941 */ /* 0x000fea0003800000 */
.L_x_78:
        /* <DEDUP_REMOVED lines=10> */
.L_x_81:
[----:B------:R-:W-:Y:S05]  /*3e90*/  BSYNC B1 ;  /* 0x0000000000017941 */ /* 0x000fea0003800000 */
.L_x_80:
        /* <DEDUP_REMOVED lines=9> */
.L_x_83:
[----:B------:R-:W-:Y:S05]  /*3f30*/  BSYNC B1 ;  /* 0x0000000000017941 */ /* 0x000fea0003800000 */
.L_x_82:
        /* <DEDUP_REMOVED lines=9> */
.L_x_85:
[----:B------:R-:W-:Y:S05]  /*3fd0*/  BSYNC B1 ;  /* 0x0000000000017941 */ /* 0x000fea0003800000 */
.L_x_84:
        /* <DEDUP_REMOVED lines=10> */
.L_x_87:
[----:B------:R-:W-:Y:S05]  /*4080*/  BSYNC B1 ;  /* 0x0000000000017941 */ /* 0x000fea0003800000 */
.L_x_86:
        /* <DEDUP_REMOVED lines=10> */
.L_x_89:
[----:B------:R-:W-:Y:S05]  /*4130*/  BSYNC B1 ;  /* 0x0000000000017941 */ /* 0x000fea0003800000 */
.L_x_88:
        /* <DEDUP_REMOVED lines=9> */
.L_x_91:
[----:B------:R-:W-:Y:S05]  /*41d0*/  BSYNC B1 ;  /* 0x0000000000017941 */ /* 0x000fea0003800000 */
.L_x_90:
        /* <DEDUP_REMOVED lines=9> */
.L_x_93:
[----:B------:R-:W-:Y:S05]  /*4270*/  BSYNC B1 ;  /* 0x0000000000017941 */ /* 0x000fea0003800000 */
.L_x_92:
        /* <DEDUP_REMOVED lines=10> */
.L_x_95:
[----:B------:R-:W-:Y:S05]  /*4320*/  BSYNC B1 ;  /* 0x0000000000017941 */ /* 0x000fea0003800000 */
.L_x_94:
        /* <DEDUP_REMOVED lines=10> */
.L_x_97:
[----:B------:R-:W-:Y:S05]  /*43d0*/  BSYNC B1 ;  /* 0x0000000000017941 */ /* 0x000fea0003800000 */
.L_x_96:
        /* <DEDUP_REMOVED lines=9> */
.L_x_99:
[----:B------:R-:W-:Y:S05]  /*4470*/  BSYNC B1 ;  /* 0x0000000000017941 */ /* 0x000fea0003800000 */
.L_x_98:
        /* <DEDUP_REMOVED lines=9> */
.L_x_101:
[----:B------:R-:W-:Y:S05]  /*4510*/  BSYNC B1 ;  /* 0x0000000000017941 */ /* 0x000fea0003800000 */
.L_x_100:
        /* <DEDUP_REMOVED lines=10> */
.L_x_103:
[----:B------:R-:W-:Y:S05]  /*45c0*/  BSYNC B1 ;  /* 0x0000000000017941 */ /* 0x000fea0003800000 */
.L_x_102:
        /* <DEDUP_REMOVED lines=10> */
.L_x_105:
[----:B------:R-:W-:Y:S05]  /*4670*/  BSYNC B1 ;  /* 0x0000000000017941 */ /* 0x000fea0003800000 */
.L_x_104:
        /* <DEDUP_REMOVED lines=9> */
.L_x_107:
[----:B------:R-:W-:Y:S05]  /*4710*/  BSYNC B1 ;  /* 0x0000000000017941 */ /* 0x000fea0003800000 */
.L_x_106:
        /* <DEDUP_REMOVED lines=9> */
.L_x_109:
[----:B------:R-:W-:Y:S05]  /*47b0*/  BSYNC B1 ;  /* 0x0000000000017941 */ /* 0x000fea0003800000 */
.L_x_108:
        /* <DEDUP_REMOVED lines=10> */
.L_x_111:
[----:B------:R-:W-:Y:S05]  /*4860*/  BSYNC B1 ;  /* 0x0000000000017941 */ /* 0x000fea0003800000 */
.L_x_110:
        /* <DEDUP_REMOVED lines=10> */
.L_x_113:
[----:B------:R-:W-:Y:S05]  /*4910*/  BSYNC B1 ;  /* 0x0000000000017941 */ /* 0x000fea0003800000 */
.L_x_112:
        /* <DEDUP_REMOVED lines=9> */
.L_x_115:
[----:B------:R-:W-:Y:S05]  /*49b0*/  BSYNC B1 ;  /* 0x0000000000017941 */ /* 0x000fea0003800000 */
.L_x_114:
        /* <DEDUP_REMOVED lines=9> */
.L_x_117:
[----:B------:R-:W-:Y:S05]  /*4a50*/  BSYNC B1 ;  /* 0x0000000000017941 */ /* 0x000fea0003800000 */
.L_x_116:
        /* <DEDUP_REMOVED lines=10> */
.L_x_119:
[----:B------:R-:W-:Y:S05]  /*4b00*/  BSYNC B1 ;  /* 0x0000000000017941 */ /* 0x000fea0003800000 */
.L_x_118:
[----:B-----5:R-:W-:Y:S01]  /*4b10*/  IMAD.U32 R5, R24, 0x10000, RZ ;  /* 0x0001000018057824 */ /* 0x020fe200078e00ff */
[----:B------:R-:W-:Y:S01]  /*4b20*/  ISETP.GT.AND P0, PT, R4, 0x59, PT ;  /* 0x000000590400780c */ /* 0x000fe20003f04270 */
[----:B------:R-:W-:Y:S01]  /*4b30*/  @P2 IMAD.MOV.U32 R4, RZ, RZ, R8 ;  /* 0x000000ffff042224 */ /* 0x000fe200078e0008 */
[----:B------:R-:W-:Y:S01]  /*4b40*/  BSSY B1, `(.L_x_120) ;  /* 0x000000a000017945 */ /* 0x000fe20003800000 */
[----:B------:R-:W-:Y:S01]  /*4b50*/  FMUL R5, R5, R74 ;  /* 0x0000004a05057220 */ /* 0x000fe20000400000 */
[----:B------:R-:W-:-:S03]  /*4b60*/  ISETP.GT.AND P3, PT, R3, RZ, P0 ;  /* 0x000000ff0300720c */ /* 0x000fc60000764270 */
[----:B------:R-:W-:-:S05]  /*4b70*/  FFMA R5, R68, R23, R5 ;  /* 0x0000001744057223 */ /* 0x000fca0000000005 */
[----:B------:R-:W-:-:S04]  /*4b80*/  F2FP.BF16.F32.PACK_AB R5, RZ, R5 ;  /* 0x00000005ff05723e */ /* 0x000fc800000010ff */
[----:B0-----:R-:W-:Y:S01]  /*4b90*/  PRMT R14, R5, 0x7610, R14 ;  /* 0x00007610050e7816 */ /* 0x001fe2000000000e */
[----:B------:R-:W-:-:S05]  /*4ba0*/  @P2 IMAD.MOV.U32 R5, RZ, RZ, R9 ;  /* 0x000000ffff052224 */ /* 0x000fca00078e0009 */
[----:B------:R0:W-:Y:S01]  /*4bb0*/  @P2 STG.E.U16 desc[UR40][R4.64+0xb0], R14 ;  /* 0x0000b00e04002986 */ /* 0x0001e2000c101528 */
[----:B------:R-:W-:Y:S05]  /*4bc0*/  @!P3 BRA `(.L_x_121) ;  /* 0x000000000004b947 */ /* 0x000fea0003800000 */
[----:B------:R0:W5:Y:S02]  /*4bd0*/  LDG.E.LTC128B.U16 R24, desc[UR40][R6.64+0xb2] ;  /* 0x0000b22806187981 */ /* 0x000164000c1e1520 */
.L_x_121:
[----:B------:R-:W-:Y:S05]  /*4be0*/  BSYNC B1 ;  /* 0x0000000000017941 */ /* 0x000fea0003800000 */
.L_x_120:
        /* <DEDUP_REMOVED lines=9> */
.L_x_123:
[----:B------:R-:W-:Y:S05]  /*4c80*/  BSYNC B1 ;  /* 0x0000000000017941 */ /* 0x000fea0003800000 */
.L_x_122:
[----:B-----5:R-:W-:Y:S01]  /*4c90*/  IMAD.U32 R5, R24, 0x10000, RZ ;  /* 0x0001000018057824 */ /* 0x020fe200078e00ff */
[----:B------:R-:W-:Y:S01]  /*4ca0*/  ISETP.GT.AND P0, PT, R3, 0x8, P0 ;  /* 0x000000080300780c */ /* 0x000fe20000704270 */
[----:B0-----:R-:W-:Y:S01]  /*4cb0*/  @P1 IMAD.MOV.U32 R4, RZ, RZ, R12 ;  /* 0x000000ffff041224 */ /* 0x001fe200078e000c */
[----:B------:R-:W-:Y:S01]  /*4cc0*/  BSSY B1, `(.L_x_124) ;  /* 0x0000009000017945 */ /* 0x000fe20003800000 */
[----:B------:R-:W-:-:S04]  /*4cd0*/  FMUL R5, R5, R74 ;  /* 0x0000004a05057220 */ /* 0x000fc80000400000 */
[----:B------:R-:W-:-:S05]  /*4ce0*/  FFMA R5, R70, R23, R5 ;  /* 0x0000001746057223 */ /* 0x000fca0000000005 */
[----:B------:R-:W-:-:S04]  /*4cf0*/  F2FP.BF16.F32.PACK_AB R5, RZ, R5 ;  /* 0x00000005ff05723e */ /* 0x000fc800000010ff */
[----:B-1-3--:R-:W-:Y:S01]  /*4d00*/  PRMT R6, R5, 0x7610, R6 ;  /* 0x0000761005067816 */ /* 0x00afe20000000006 */
[----:B------:R-:W-:-:S05]  /*4d10*/  @P1 IMAD.MOV.U32 R5, RZ, RZ, R13 ;  /* 0x000000ffff051224 */ /* 0x000fca00078e000d */
[----:B------:R0:W-:Y:S01]  /*4d20*/  @P1 STG.E.U16 desc[UR40][R4.64+0xb0], R6 ;  /* 0x0000b00604001986 */ /* 0x0001e2000c101528 */
[----:B------:R-:W-:Y:S05]  /*4d30*/  @!P0 BRA `(.L_x_125) ;  /* 0x0000000000048947 */ /* 0x000fea0003800000 */
[----:B------:R1:W5:Y:S02]  /*4d40*/  LDG.E.LTC128B.U16 R24, desc[UR40][R10.64+0xb2] ;  /* 0x0000b2280a187981 */ /* 0x000364000c1e1520 */
.L_x_125:
[----:B------:R-:W-:Y:S05]  /*4d50*/  BSYNC B1 ;  /* 0x0000000000017941 */ /* 0x000fea0003800000 */
.L_x_124:
[----:B------:R-:W-:Y:S05]  /*4d60*/  @!P0 BRA `(.L_x_126) ;  /* 0x0000000c00c88947 */ /* 0x000fea0003800000 */
[----:B-----5:R-:W-:-:S04]  /*4d70*/  IMAD.U32 R3, R24, 0x10000, RZ ;  /* 0x0001000018037824 */ /* 0x020fc800078e00ff */
[----:B0-----:R-:W-:-:S04]  /*4d80*/  FMUL R4, R3, R74 ;  /* 0x0000004a03047220 */ /* 0x001fc80000400000 */
[----:B------:R-:W-:-:S05]  /*4d90*/  FFMA R4, R71, R23, R4 ;  /* 0x0000001747047223 */ /* 0x000fca0000000004 */
[----:B------:R-:W-:-:S05]  /*4da0*/  F2FP.BF16.F32.PACK_AB R4, RZ, R4 ;  /* 0x00000004ff04723e */ /* 0x000fca00000010ff */
[----:B------:R3:W-:Y:S01]  /*4db0*/  STG.E.U16 desc[UR40][R12.64+0xb2], R4 ;  /* 0x0000b2040c007986 */ /* 0x0007e2000c101528 */
[----:B------:R-:W-:Y:S05]  /*4dc0*/  BRA `(.L_x_126) ;  /* 0x0000000c00b07947 */ /* 0x000fea0003800000 */
.L_x_33:
[----:B------:R-:W-:Y:S01]  /*4dd0*/  ISETP.GT.AND P3, PT, R4, 0x1, PT ;  /* 0x000000010400780c */ /* 0x000fe20003f64270 */
[----:B------:R-:W-:Y:S01]  /*4de0*/  ULDC.64 UR4, c[0x0][0x5c0] ;  /* 0x0001700000047ab9 */ /* 0x000fe20000000a00 */
[-C--:B------:R-:W-:Y:S01]  /*4df0*/  FMUL R24, R24, R23.reuse ;  /* 0x0000001718187220 */ /* 0x080fe20000400000 */
[----:B------:R-:W-:Y:S01]  /*4e00*/  LEA R6, P4, R88, UR4, 0x1 ;  /* 0x0000000458067c11 */ /* 0x000fe2000f8808ff */
[-C--:B------:R-:W-:Y:S01]  /*4e10*/  FMUL R25, R25, R23.reuse ;  /* 0x0000001719197220 */ /* 0x080fe20000400000 */
[----:B------:R-:W-:Y:S01]  /*4e20*/  ISETP.GT.AND P0, PT, R3, RZ, P3 ;  /* 0x000000ff0300720c */ /* 0x000fe20001f04270 */
[-C--:B------:R-:W-:Y:S01]  /*4e30*/  FMUL R26, R26, R23.reuse ;  /* 0x000000171a1a7220 */ /* 0x080fe20000400000 */
[----:B------:R-:W-:Y:S01]  /*4e40*/  F2FP.BF16.F32.PACK_AB R24, RZ, R24 ;  /* 0x00000018ff18723e */ /* 0x000fe200000010ff */
[-C--:B------:R-:W-:Y:S01]  /*4e50*/  FMUL R27, R27, R23.reuse ;  /* 0x000000171b1b7220 */ /* 0x080fe20000400000 */
[----:B------:R-:W-:Y:S01]  /*4e60*/  LEA.HI.X R7, R88, UR5, R99, 0x1, P4 ;  /* 0x0000000558077c11 */ /* 0x000fe2000a0f0c63 */
[----:B------:R-:W-:Y:S01]  /*4e70*/  FMUL R28, R28, R23 ;  /* 0x000000171c1c7220 */ /* 0x000fe20000400000 */
[----:B------:R-:W-:Y:S01]  /*4e80*/  F2FP.BF16.F32.PACK_AB R25, RZ, R25 ;  /* 0x00000019ff19723e */ /* 0x000fe200000010ff */
[-C--:B------:R-:W-:Y:S01]  /*4e90*/  FMUL R29, R29, R23.reuse ;  /* 0x000000171d1d7220 */ /* 0x080fe20000400000 */
[----:B------:R-:W-:Y:S01]  /*4ea0*/  ISETP.GT.AND P2, PT, R3, 0x8, P2 ;  /* 0x000000080300780c */ /* 0x000fe20001744270 */
[----:B------:R-:W-:Y:S01]  /*4eb0*/  @P1 STG.E.U16 desc[UR40][R6.64], R24 ;  /* 0x0000001806001986 */ /* 0x000fe2000c101528 */
[----:B------:R-:W-:Y:S01]  /*4ec0*/  ISETP.GT.AND P1, PT, R4, 0x8, PT ;  /* 0x000000080400780c */ /* 0x000fe20003f24270 */
[-C--:B------:R-:W-:Y:S01]  /*4ed0*/  FMUL R30, R30, R23.reuse ;  /* 0x000000171e1e7220 */ /* 0x080fe20000400000 */
[C---:B------:R-:W-:Y:S01]  /*4ee0*/  SHF.L.U64.HI R5, R78.reuse, 0x1, R77 ;  /* 0x000000014e057819 */ /* 0x040fe2000001024d */
[----:B------:R-:W-:Y:S01]  /*4ef0*/  @P0 STG.E.U16 desc[UR40][R6.64+0x2], R25 ;  /* 0x0000021906000986 */ /* 0x000fe2000c101528 */
[----:B------:R-:W-:Y:S01]  /*4f00*/  LEA R8, P5, R78, R6, 0x1 ;  /* 0x000000064e087211 */ /* 0x000fe200078a08ff */
[-C--:B------:R-:W-:Y:S01]  /*4f10*/  FMUL R31, R31, R23.reuse ;  /* 0x000000171f1f7220 */ /* 0x080fe20000400000 */
[----:B------:R-:W-:Y:S01]  /*4f20*/  ISETP.GT.AND P3, PT, R3, 0x8, P3 ;  /* 0x000000080300780c */ /* 0x000fe20001f64270 */
[-C--:B------:R-:W-:Y:S01]  /*4f30*/  FMUL R32, R32, R23.reuse ;  /* 0x0000001720207220 */ /* 0x080fe20000400000 */
[----:B------:R-:W-:Y:S01]  /*4f40*/  ISETP.GT.AND P0, PT, R4, 0x9, PT ;  /* 0x000000090400780c */ /* 0x000fe20003f04270 */
[----:B------:R-:W-:Y:S01]  /*4f50*/  IMAD.X R9, R5, 0x1, R7, P5 ;  /* 0x0000000105097824 */ /* 0x000fe200028e0607 */
[----:B------:R-:W-:Y:S01]  /*4f60*/  ISETP.GT.AND P4, PT, R3, RZ, P1 ;  /* 0x000000ff0300720c */ /* 0x000fe20000f84270 */
[-C--:B------:R-:W-:Y:S01]  /*4f70*/  FMUL R33, R33, R23.reuse ;  /* 0x0000001721217220 */ /* 0x080fe20000400000 */
[----:B------:R-:W-:Y:S01]  /*4f80*/  F2FP.BF16.F32.PACK_AB R26, RZ, R26 ;  /* 0x0000001aff1a723e */ /* 0x000fe200000010ff */
[-C--:B------:R-:W-:Y:S01]  /*4f90*/  FMUL R34, R34, R23.reuse ;  /* 0x0000001722227220 */ /* 0x080fe20000400000 */
[----:B------:R-:W-:Y:S01]  /*4fa0*/  ISETP.GT.AND P5, PT, R3, RZ, P0 ;  /* 0x000000ff0300720c */ /* 0x000fe200007a4270 */
[----:B------:R-:W-:Y:S01]  /*4fb0*/  FMUL R35, R35, R23 ;  /* 0x0000001723237220 */ /* 0x000fe20000400000 */
[----:B------:R-:W-:Y:S01]  /*4fc0*/  F2FP.BF16.F32.PACK_AB R27, RZ, R27 ;  /* 0x0000001bff1b723e */ /* 0x000fe200000010ff */
[----:B------:R-:W-:Y:S01]  /*4fd0*/  @P2 STG.E.U16 desc[UR40][R8.64], R26 ;  /* 0x0000001a08002986 */ /* 0x000fe2000c101528 */
[----:B------:R-:W-:Y:S01]  /*4fe0*/  F2FP.BF16.F32.PACK_AB R28, RZ, R28 ;  /* 0x0000001cff1c723e */ /* 0x000fe200000010ff */
[-C--:B------:R-:W-:Y:S01]  /*4ff0*/  FMUL R36, R36, R23.reuse ;  /* 0x0000001724247220 */ /* 0x080fe20000400000 */
[----:B------:R-:W-:Y:S01]  /*5000*/  ISETP.GT.AND P2, PT, R3, 0x8, P1 ;  /* 0x000000080300780c */ /* 0x000fe20000f44270 */
[----:B------:R-:W-:Y:S01]  /*5010*/  @P3 STG.E.U16 desc[UR40][R8.64+0x2], R27 ;  /* 0x0000021b08003986 */ /* 0x000fe2000c101528 */
[----:B------:R-:W-:Y:S01]  /*5020*/  ISETP.GT.AND P1, PT, R4, 0x10, PT ;  /* 0x000000100400780c */ /* 0x000fe20003f24270 */
[----:B------:R-:W-:Y:S01]  /*5030*/  FMUL R37, R37, R23 ;  /* 0x0000001725257220 */ /* 0x000fe20000400000 */
[----:B------:R-:W-:Y:S01]  /*5040*/  F2FP.BF16.F32.PACK_AB R29, RZ, R29 ;  /* 0x0000001dff1d723e */ /* 0x000fe200000010ff */
[----:B------:R-:W-:Y:S01]  /*5050*/  @P4 STG.E.U16 desc[UR40][R6.64+0x10], R28 ;  /* 0x0000101c06004986 */ /* 0x000fe2000c101528 */
[C---:B------:R-:W-:Y:S01]  /*5060*/  ISETP.GT.AND P3, PT, R3.reuse, 0x8, P0 ;  /* 0x000000080300780c */ /* 0x040fe20000764270 */
[-C--:B------:R-:W-:Y:S01]  /*5070*/  FMUL R38, R38, R23.reuse ;  /* 0x0000001726267220 */ /* 0x080fe20000400000 */
[----:B------:R-:W-:Y:S01]  /*5080*/  ISETP.GT.AND P0, PT, R4, 0x11, PT ;  /* 0x000000110400780c */ /* 0x000fe20003f04270 */
[----:B------:R-:W-:Y:S01]  /*5090*/  @P5 STG.E.U16 desc[UR40][R6.64+0x12], R29 ;  /* 0x0000121d06005986 */ /* 0x000fe2000c101528 */
        /* <DEDUP_REMOVED lines=108> */
[----:B------:R-:W-:-:S02]  /*5760*/  F2FP.BF16.F32.PACK_AB R52, RZ, R52 ;  /* 0x00000034ff34723e */ /* 0x000fc400000010ff */
[C---:B------:R-:W-:Y:S01]  /*5770*/  ISETP.GT.AND P2, PT, R3.reuse, 0x8, P1 ;  /* 0x000000080300780c */ /* 0x040fe20000f44270 */
[----:B------:R-:W-:Y:S01]  /*5780*/  @P3 STG.E.U16 desc[UR40][R8.64+0x62], R51 ;  /* 0x0000623308003986 */ /* 0x000fe2000c101528 */
[C---:B------:R-:W-:Y:S02]  /*5790*/  ISETP.GT.AND P1, PT, R4.reuse, 0x40, PT ;  /* 0x000000400400780c */ /* 0x040fe40003f24270 */
[----:B------:R-:W-:Y:S01]  /*57a0*/  F2FP.BF16.F32.PACK_AB R53, RZ, R53 ;  /* 0x00000035ff35723e */ /* 0x000fe200000010ff */
[----:B------:R-:W-:Y:S01]  /*57b0*/  @P4 STG.E.U16 desc[UR40][R6.64+0x70], R52 ;  /* 0x0000703406004986 */ /* 0x000fe2000c101528 */
[C---:B------:R-:W-:Y:S02]  /*57c0*/  ISETP.GT.AND P3, PT, R3.reuse, 0x8, P0 ;  /* 0x000000080300780c */ /* 0x040fe40000764270 */
[----:B------:R-:W-:Y:S01]  /*57d0*/  ISETP.GT.AND P0, PT, R4, 0x41, PT ;  /* 0x000000410400780c */ /* 0x000fe20003f04270 */
[----:B------:R-:W-:Y:S01]  /*57e0*/  @P5 STG.E.U16 desc[UR40][R6.64+0x72], R53 ;  /* 0x0000723506005986 */ /* 0x000fe2000c101528 */
[----:B------:R-:W-:-:S02]  /*57f0*/  ISETP.GT.AND P4, PT, R3, RZ, P1 ;  /* 0x000000ff0300720c */ /* 0x000fc40000f84270 */
[C---:B------:R-:W-:Y:S02]  /*5800*/  ISETP.GT.AND P5, PT, R3.reuse, RZ, P0 ;  /* 0x000000ff0300720c */ /* 0x040fe400007a4270 */
[----:B------:R-:W-:Y:S02]  /*5810*/  F2FP.BF16.F32.PACK_AB R54, RZ, R54 ;  /* 0x00000036ff36723e */ /* 0x000fe400000010ff */
[----:B------:R-:W-:Y:S02]  /*5820*/  F2FP.BF16.F32.PACK_AB R55, RZ, R55 ;  /* 0x00000037ff37723e */ /* 0x000fe400000010ff */
[----:B------:R-:W-:Y:S01]  /*5830*/  F2FP.BF16.F32.PACK_AB R56, RZ, R56 ;  /* 0x00000038ff38723e */ /* 0x000fe200000010ff */
[----:B------:R-:W-:Y:S01]  /*5840*/  @P2 STG.E.U16 desc[UR40][R8.64+0x70], R54 ;  /* 0x0000703608002986 */ /* 0x000fe2000c101528 */
[----:B------:R-:W-:Y:S02]  /*5850*/  F2FP.BF16.F32.PACK_AB R57, RZ, R57 ;  /* 0x00000039ff39723e */ /* 0x000fe400000010ff */
[C---:B------:R-:W-:Y:S01]  /*5860*/  ISETP.GT.AND P1, PT, R3.reuse, 0x8, P1 ;  /* 0x000000080300780c */ /* 0x040fe20000f24270 */
[----:B------:R-:W-:Y:S01]  /*5870*/  @P3 STG.E.U16 desc[UR40][R8.64+0x72], R55 ;  /* 0x0000723708003986 */ /* 0x000fe2000c101528 */
[----:B------:R-:W-:-:S02]  /*5880*/  ISETP.GT.AND P2, PT, R3, 0x8, P0 ;  /* 0x000000080300780c */ /* 0x000fc40000744270 */
[C---:B------:R-:W-:Y:S01]  /*5890*/  ISETP.GT.AND P0, PT, R4.reuse, 0x49, PT ;  /* 0x000000490400780c */ /* 0x040fe20003f04270 */
[----:B------:R-:W-:Y:S01]  /*58a0*/  @P4 STG.E.U16 desc[UR40][R6.64+0x80], R56 ;  /* 0x0000803806004986 */ /* 0x000fe2000c101528 */
[----:B------:R-:W-:Y:S02]  /*58b0*/  ISETP.GT.AND P4, PT, R4, 0x48, PT ;  /* 0x000000480400780c */ /* 0x000fe40003f84270 */
[----:B------:R-:W-:Y:S01]  /*58c0*/  F2FP.BF16.F32.PACK_AB R58, RZ, R58 ;  /* 0x0000003aff3a723e */ /* 0x000fe200000010ff */
[----:B------:R-:W-:Y:S01]  /*58d0*/  @P5 STG.E.U16 desc[UR40][R6.64+0x82], R57 ;  /* 0x0000823906005986 */ /* 0x000fe2000c101528 */
[C---:B------:R-:W-:Y:S02]  /*58e0*/  ISETP.GT.AND P5, PT, R3.reuse, RZ, P4 ;  /* 0x000000ff0300720c */ /* 0x040fe400027a4270 */
[----:B------:R-:W-:Y:S01]  /*58f0*/  ISETP.GT.AND P3, PT, R3, RZ, P0 ;  /* 0x000000ff0300720c */ /* 0x000fe20000764270 */
[----:B------:R-:W-:Y:S01]  /*5900*/  @P1 STG.E.U16 desc[UR40][R8.64+0x80], R58 ;  /* 0x0000803a08001986 */ /* 0x000fe2000c101528 */
[----:B------:R-:W-:-:S02]  /*5910*/  F2FP.BF16.F32.PACK_AB R59, RZ, R59 ;  /* 0x0000003bff3b723e */ /* 0x000fc400000010ff */
[----:B------:R-:W-:Y:S02]  /*5920*/  F2FP.BF16.F32.PACK_AB R60, RZ, R60 ;  /* 0x0000003cff3c723e */ /* 0x000fe400000010ff */
[C---:B------:R-:W-:Y:S01]  /*5930*/  ISETP.GT.AND P4, PT, R3.reuse, 0x8, P4 ;  /* 0x000000080300780c */ /* 0x040fe20002784270 */
[----:B------:R-:W-:Y:S01]  /*5940*/  @P2 STG.E.U16 desc[UR40][R8.64+0x82], R59 ;  /* 0x0000823b08002986 */ /* 0x000fe2000c101528 */
[----:B------:R-:W-:Y:S02]  /*5950*/  F2FP.BF16.F32.PACK_AB R61, RZ, R61 ;  /* 0x0000003dff3d723e */ /* 0x000fe400000010ff */
[C---:B------:R-:W-:Y:S01]  /*5960*/  ISETP.GT.AND P2, PT, R4.reuse, 0x51, PT ;  /* 0x000000510400780c */ /* 0x040fe20003f44270 */
[----:B------:R-:W-:Y:S01]  /*5970*/  @P5 STG.E.U16 desc[UR40][R6.64+0x90], R60 ;  /* 0x0000903c06005986 */ /* 0x000fe2000c101528 */
[----:B------:R-:W-:Y:S02]  /*5980*/  ISETP.GT.AND P5, PT, R3, 0x8, P0 ;  /* 0x000000080300780c */ /* 0x000fe400007a4270 */
[C---:B------:R-:W-:Y:S01]  /*5990*/  ISETP.GT.AND P1, PT, R4.reuse, 0x58, PT ;  /* 0x000000580400780c */ /* 0x040fe20003f24270 */
[----:B------:R-:W-:Y:S01]  /*59a0*/  @P3 STG.E.U16 desc[UR40][R6.64+0x92], R61 ;  /* 0x0000923d06003986 */ /* 0x000fe2000c101528 */
[----:B------:R-:W-:-:S02]  /*59b0*/  ISETP.GT.AND P3, PT, R4, 0x50, PT ;  /* 0x000000500400780c */ /* 0x000fc40003f64270 */
[----:B------:R-:W-:Y:S01]  /*59c0*/  ISETP.GT.AND P0, PT, R4, 0x59, PT ;  /* 0x000000590400780c */ /* 0x000fe20003f04270 */
[----:B------:R-:W-:Y:S01]  /*59d0*/  @P4 IMAD.MOV.U32 R4, RZ, RZ, R8 ;  /* 0x000000ffff044224 */ /* 0x000fe200078e0008 */
[----:B------:R-:W-:Y:S01]  /*59e0*/  F2FP.BF16.F32.PACK_AB R62, RZ, R62 ;  /* 0x0000003eff3e723e */ /* 0x000fe200000010ff */
[----:B------:R-:W-:Y:S01]  /*59f0*/  @P4 IMAD.MOV.U32 R5, RZ, RZ, R9 ;  /* 0x000000ffff054224 */ /* 0x000fe200078e0009 */
[----:B------:R-:W-:Y:S02]  /*5a00*/  F2FP.BF16.F32.PACK_AB R63, RZ, R63 ;  /* 0x0000003fff3f723e */ /* 0x000fe400000010ff */
[----:B------:R-:W-:Y:S02]  /*5a10*/  F2FP.BF16.F32.PACK_AB R64, RZ, R64 ;  /* 0x00000040ff40723e */ /* 0x000fe400000010ff */
[----:B------:R0:W-:Y:S01]  /*5a20*/  @P4 STG.E.U16 desc[UR40][R4.64+0x90], R62 ;  /* 0x0000903e04004986 */ /* 0x0001e2000c101528 */
[----:B------:R-:W-:Y:S02]  /*5a30*/  ISETP.GT.AND P4, PT, R3, RZ, P2 ;  /* 0x000000ff0300720c */ /* 0x000fe40001784270 */
[----:B------:R-:W-:-:S02]  /*5a40*/  F2FP.BF16.F32.PACK_AB R65, RZ, R65 ;  /* 0x00000041ff41723e */ /* 0x000fc400000010ff */
[----:B------:R-:W-:Y:S02]  /*5a50*/  ISETP.GT.AND P2, PT, R3, 0x8, P2 ;  /* 0x000000080300780c */ /* 0x000fe40001744270 */
[----:B------:R-:W-:Y:S02]  /*5a60*/  F2FP.BF16.F32.PACK_AB R66, RZ, R66 ;  /* 0x00000042ff42723e */ /* 0x000fe400000010ff */
[----:B------:R-:W-:Y:S02]  /*5a70*/  F2FP.BF16.F32.PACK_AB R67, RZ, R67 ;  /* 0x00000043ff43723e */ /* 0x000fe400000010ff */
[----:B------:R-:W-:Y:S01]  /*5a80*/  F2FP.BF16.F32.PACK_AB R68, RZ, R68 ;  /* 0x00000044ff44723e */ /* 0x000fe200000010ff */
[----:B0-----:R-:W-:Y:S01]  /*5a90*/  @P5 IMAD.MOV.U32 R4, RZ, RZ, R8 ;  /* 0x000000ffff045224 */ /* 0x001fe200078e0008 */
[----:B------:R-:W-:Y:S01]  /*5aa0*/  F2FP.BF16.F32.PACK_AB R69, RZ, R69 ;  /* 0x00000045ff45723e */ /* 0x000fe200000010ff */
[----:B------:R-:W-:Y:S01]  /*5ab0*/  @P5 IMAD.MOV.U32 R5, RZ, RZ, R9 ;  /* 0x000000ffff055224 */ /* 0x000fe200078e0009 */
[----:B------:R-:W-:-:S02]  /*5ac0*/  F2FP.BF16.F32.PACK_AB R70, RZ, R70 ;  /* 0x00000046ff46723e */ /* 0x000fc400000010ff */
[----:B------:R-:W-:Y:S02]  /*5ad0*/  F2FP.BF16.F32.PACK_AB R71, RZ, R71 ;  /* 0x00000047ff47723e */ /* 0x000fe400000010ff */
[----:B------:R0:W-:Y:S01]  /*5ae0*/  @P5 STG.E.U16 desc[UR40][R4.64+0x92], R63 ;  /* 0x0000923f04005986 */ /* 0x0001e2000c101528 */
[C---:B------:R-:W-:Y:S02]  /*5af0*/  ISETP.GT.AND P5, PT, R3.reuse, RZ, P3 ;  /* 0x000000ff0300720c */ /* 0x040fe40001fa4270 */
[----:B------:R-:W-:-:S11]  /*5b00*/  ISETP.GT.AND P3, PT, R3, 0x8, P3 ;  /* 0x000000080300780c */ /* 0x000fd60001f64270 */
[----:B0-----:R-:W-:Y:S02]  /*5b10*/  @P5 IMAD.MOV.U32 R4, RZ, RZ, R6 ;  /* 0x000000ffff045224 */ /* 0x001fe400078e0006 */
[----:B------:R-:W-:-:S05]  /*5b20*/  @P5 IMAD.MOV.U32 R5, RZ, RZ, R7 ;  /* 0x000000ffff055224 */ /* 0x000fca00078e0007 */
[----:B------:R0:W-:Y:S01]  /*5b30*/  @P5 STG.E.U16 desc[UR40][R4.64+0xa0], R64 ;  /* 0x0000a04004005986 */ /* 0x0001e2000c101528 */
[C---:B------:R-:W-:Y:S02]  /*5b40*/  ISETP.GT.AND P5, PT, R3.reuse, RZ, P0 ;  /* 0x000000ff0300720c */ /* 0x040fe400007a4270 */
[----:B------:R-:W-:Y:S01]  /*5b50*/  ISETP.GT.AND P0, PT, R3, 0x8, P0 ;  /* 0x000000080300780c */ /* 0x000fe20000704270 */
[----:B0-----:R-:W-:Y:S02]  /*5b60*/  @P4 IMAD.MOV.U32 R4, RZ, RZ, R6 ;  /* 0x000000ffff044224 */ /* 0x001fe400078e0006 */
[----:B------:R-:W-:-:S05]  /*5b70*/  @P4 IMAD.MOV.U32 R5, RZ, RZ, R7 ;  /* 0x000000ffff054224 */ /* 0x000fca00078e0007 */
[----:B------:R0:W-:Y:S01]  /*5b80*/  @P4 STG.E.U16 desc[UR40][R4.64+0xa2], R65 ;  /* 0x0000a24104004986 */ /* 0x0001e2000c101528 */
[C---:B------:R-:W-:Y:S02]  /*5b90*/  ISETP.GT.AND P4, PT, R3.reuse, RZ, P1 ;  /* 0x000000ff0300720c */ /* 0x040fe40000f84270 */
[----:B------:R-:W-:Y:S01]  /*5ba0*/  ISETP.GT.AND P1, PT, R3, 0x8, P1 ;  /* 0x000000080300780c */ /* 0x000fe20000f24270 */
[----:B0-----:R-:W-:Y:S02]  /*5bb0*/  @P3 IMAD.MOV.U32 R4, RZ, RZ, R8 ;  /* 0x000000ffff043224 */ /* 0x001fe400078e0008 */
[----:B------:R-:W-:-:S05]  /*5bc0*/  @P3 IMAD.MOV.U32 R5, RZ, RZ, R9 ;  /* 0x000000ffff053224 */ /* 0x000fca00078e0009 */
[----:B------:R0:W-:Y:S02]  /*5bd0*/  @P3 STG.E.U16 desc[UR40][R4.64+0xa0], R66 ;  /* 0x0000a04204003986 */ /* 0x0001e4000c101528 */
[----:B0-----:R-:W-:Y:S02]  /*5be0*/  @P2 IMAD.MOV.U32 R4, RZ, RZ, R8 ;  /* 0x000000ffff042224 */ /* 0x001fe400078e0008 */
[----:B------:R-:W-:-:S05]  /*5bf0*/  @P2 IMAD.MOV.U32 R5, RZ, RZ, R9 ;  /* 0x000000ffff052224 */ /* 0x000fca00078e0009 */
[----:B------:R0:W-:Y:S02]  /*5c00*/  @P2 STG.E.U16 desc[UR40][R4.64+0xa2], R67 ;  /* 0x0000a24304002986 */ /* 0x0001e4000c101528 */
[----:B0-----:R-:W-:Y:S02]  /*5c10*/  @P4 IMAD.MOV.U32 R4, RZ, RZ, R6 ;  /* 0x000000ffff044224 */ /* 0x001fe400078e0006 */
[----:B------:R-:W-:-:S05]  /*5c20*/  @P4 IMAD.MOV.U32 R5, RZ, RZ, R7 ;  /* 0x000000ffff054224 */ /* 0x000fca00078e0007 */
[----:B------:R0:W-:Y:S04]  /*5c30*/  @P4 STG.E.U16 desc[UR40][R4.64+0xb0], R68 ;  /* 0x0000b04404004986 */ /* 0x0001e8000c101528 */
[----:B------:R1:W-:Y:S01]  /*5c40*/  @P5 STG.E.U16 desc[UR40][R6.64+0xb2], R69 ;  /* 0x0000b24506005986 */ /* 0x0003e2000c101528 */
[----:B0-----:R-:W-:Y:S02]  /*5c50*/  @P1 IMAD.MOV.U32 R4, RZ, RZ, R8 ;  /* 0x000000ffff041224 */ /* 0x001fe400078e0008 */
[----:B------:R-:W-:-:S05]  /*5c60*/  @P1 IMAD.MOV.U32 R5, RZ, RZ, R9 ;  /* 0x000000ffff051224 */ /* 0x000fca00078e0009 */
[----:B------:R1:W-:Y:S04]  /*5c70*/  @P1 STG.E.U16 desc[UR40][R4.64+0xb0], R70 ;  /* 0x0000b04604001986 */ /* 0x0003e8000c101528 */
[----:B------:R1:W-:Y:S02]  /*5c80*/  @P0 STG.E.U16 desc[UR40][R8.64+0xb2], R71 ;  /* 0x0000b24708000986 */ /* 0x0003e4000c101528 */
.L_x_126:
[----:B------:R-:W-:Y:S05]  /*5c90*/  BSYNC B0 ;  /* 0x0000000000007941 */ /* 0x000fea0003800000 */
.L_x_32:
[----:B------:R-:W-:Y:S01]  /*5ca0*/  IADD3 R16, P0, R16, UR38, RZ ;  /* 0x0000002610107c10 */ /* 0x000fe2000ff1e0ff */
[----:B------:R-:W-:Y:S01]  /*5cb0*/  ULDC.64 UR4, c[0x0][0x650] ;  /* 0x0001940000047ab9 */ /* 0x000fe20000000a00 */
[----:B------:R-:W-:Y:S01]  /*5cc0*/  PRMT R3, RZ, 0x7610, R3 ;  /* 0x00007610ff037816 */ /* 0x000fe20000000003 */
[----:B------:R-:W-:Y:S01]  /*5cd0*/  IMAD.MOV.U32 R86, RZ, RZ, -0x1 ;  /* 0xffffffffff567424 */ /* 0x000fe200078e00ff */
[----:B------:R-:W-:Y:S01]  /*5ce0*/  IADD3.X R17, R17, UR37, RZ, P0, !PT ;  /* 0x0000002511117c10 */ /* 0x000fe200087fe4ff */
[----:B------:R-:W-:Y:S01]  /*5cf0*/  IMAD.MOV.U32 R85, RZ, RZ, -0x1 ;  /* 0xffffffffff557424 */ /* 0x000fe200078e00ff */
[----:B------:R-:W-:-:S04]  /*5d00*/  ISETP.GE.U32.AND P0, PT, R16, UR4, PT ;  /* 0x0000000410007c0c */ /* 0x000fc8000bf06070 */
[----:B------:R-:W-:-:S13]  /*5d10*/  ISETP.GE.U32.AND.EX P0, PT, R17, UR5, PT, P0 ;  /* 0x0000000511007c0c */ /* 0x000fda000bf06100 */
[----:B------:R-:W-:Y:S05]  /*5d20*/  @P0 BRA `(.L_x_127) ;  /* 0x00000004004c0947 */ /* 0x000fea0003800000 */
[----:B-12-4-:R-:W1:Y:S01]  /*5d30*/  LDC.64 R10, c[0x0][0x628] ;  /* 0x00018a00ff0a7b82 */ /* 0x016e620000000a00 */
[----:B---3--:R-:W2:Y:S01]  /*5d40*/  S2R R12, SR_CTAID.X ;  /* 0x00000000000c7919 */ /* 0x008ea20000002500 */
[----:B------:R-:W-:Y:S02]  /*5d50*/  IMAD.MOV.U32 R8, RZ, RZ, R16 ;  /* 0x000000ffff087224 */ /* 0x000fe400078e0010 */
[----:B------:R-:W-:Y:S01]  /*5d60*/  IMAD.MOV.U32 R9, RZ, RZ, R17 ;  /* 0x000000ffff097224 */ /* 0x000fe200078e0011 */
[----:B------:R-:W3:Y:S03]  /*5d70*/  S2R R20, SR_CTAID.Y ;  /* 0x0000000000147919 */ /* 0x000ee60000002600 */
[----:B------:R-:W4:Y:S08]  /*5d80*/  LDC R0, c[0x0][0x630] ;  /* 0x00018c00ff007b82 */ /* 0x000f300000000800 */
[----:B------:R-:W0:Y:S01]  /*5d90*/  LDC.64 R14, c[0x0][0x620] ;  /* 0x00018800ff0e7b82 */ /* 0x000e220000000a00 */
[----:B-1----:R-:W-:-:S04]  /*5da0*/  ISETP.NE.U32.AND P0, PT, R10, RZ, PT ;  /* 0x000000ff0a00720c */ /* 0x002fc80003f05070 */
[----:B------:R-:W-:-:S13]  /*5db0*/  ISETP.NE.AND.EX P0, PT, R11, RZ, PT, P0 ;  /* 0x000000ff0b00720c */ /* 0x000fda0003f05300 */
[----:B0-234-:R-:W-:Y:S05]  /*5dc0*/  @!P0 BRA `(.L_x_128) ;  /* 0x0000000000288947 */ /* 0x01dfea0003800000 */
        /* <DEDUP_REMOVED lines=10> */
.L_x_128:
[-CC-:B------:R-:W-:Y:S01]  /*5e70*/  SHF.R.U64 R85, R8, R0.reuse, R9.reuse ;  /* 0x0000000008557219 */ /* 0x180fe20000001209 */
[----:B------:R-:W0:Y:S01]  /*5e80*/  LDC.64 R26, c[0x0][0x640] ;  /* 0x00019000ff1a7b82 */ /* 0x000e220000000a00 */
[----:B------:R-:W-:Y:S01]  /*5e90*/  SHF.R.U32.HI R0, RZ, R0, R9 ;  /* 0x00000000ff007219 */ /* 0x000fe20000011609 */
[----:B------:R-:W-:Y:S01]  /*5ea0*/  ULDC UR4, c[0x0][0x150] ;  /* 0x0000540000047ab9 */ /* 0x000fe20000000800 */
[----:B------:R-:W-:Y:S02]  /*5eb0*/  IADD3 R3, P0, RZ, -R85, RZ ;  /* 0x80000055ff037210 */ /* 0x000fe40007f1e0ff */
[----:B------:R-:W-:-:S03]  /*5ec0*/  I2FP.F32.U32 R7, R12 ;  /* 0x0000000c00077245 */ /* 0x000fc60000201000 */
[----:B------:R-:W1:Y:S01]  /*5ed0*/  LDC R6, c[0x0][0x618] ;  /* 0x00018600ff067b82 */ /* 0x000e620000000800 */
[----:B------:R-:W-:Y:S02]  /*5ee0*/  IMAD.X R5, RZ, RZ, ~R0, P0 ;  /* 0x000000ffff057224 */ /* 0x000fe400000e0e00 */
[----:B------:R-:W-:Y:S01]  /*5ef0*/  FMUL R7, R7, UR4 ;  /* 0x0000000407077c20 */ /* 0x000fe20008400000 */
[----:B------:R-:W-:Y:S01]  /*5f00*/  ULDC UR4, c[0x0][0x154] ;  /* 0x0000550000047ab9 */ /* 0x000fe20000000800 */
[-C--:B------:R-:W-:Y:S02]  /*5f10*/  IMAD R0, R5, R14.reuse, RZ ;  /* 0x0000000e05007224 */ /* 0x080fe400078e02ff */
[C---:B------:R-:W-:Y:S01]  /*5f20*/  IMAD.WIDE.U32 R4, R3.reuse, R14, R16 ;  /* 0x0000000e03047225 */ /* 0x040fe200078e0010 */
[----:B------:R-:W2:Y:S01]  /*5f30*/  LDC R8, c[0x0][0x608] ;  /* 0x00018200ff087b82 */ /* 0x000ea20000000800 */
[----:B------:R-:W3:Y:S02]  /*5f40*/  F2I.U32.TRUNC.NTZ R7, R7 ;  /* 0x0000000700077305 */ /* 0x000ee4000020f000 */
[----:B------:R-:W-:Y:S01]  /*5f50*/  IMAD R3, R3, R15, R0 ;  /* 0x0000000f03037224 */ /* 0x000fe200078e0200 */
[----:B------:R-:W-:-:S03]  /*5f60*/  I2FP.F32.U32 R0, R20 ;  /* 0x0000001400007245 */ /* 0x000fc60000201000 */
[----:B------:R-:W-:Y:S01]  /*5f70*/  IMAD.IADD R3, R5, 0x1, R3 ;  /* 0x0000000105037824 */ /* 0x000fe200078e0203 */
[----:B------:R-:W4:Y:S01]  /*5f80*/  LDC R11, c[0x0][0x658] ;  /* 0x00019600ff0b7b82 */ /* 0x000f220000000800 */
[----:B0-----:R-:W-:-:S04]  /*5f90*/  ISETP.NE.U32.AND P0, PT, R26, RZ, PT ;  /* 0x000000ff1a00720c */ /* 0x001fc80003f05070 */
[----:B------:R-:W-:-:S03]  /*5fa0*/  ISETP.NE.AND.EX P0, PT, R27, RZ, PT, P0 ;  /* 0x000000ff1b00720c */ /* 0x000fc60003f05300 */
[----:B------:R-:W0:Y:S01]  /*5fb0*/  LDC R9, c[0x0][0x144] ;  /* 0x00005100ff097b82 */ /* 0x000e220000000800 */
[-C--:B-1----:R-:W-:Y:S01]  /*5fc0*/  SHF.R.U64 R10, R4, R6.reuse, R3 ;  /* 0x00000006040a7219 */ /* 0x082fe20000001203 */
[----:B---3--:R-:W-:Y:S01]  /*5fd0*/  IMAD.MOV R7, RZ, RZ, -R7 ;  /* 0x000000ffff077224 */ /* 0x008fe200078e0a07 */
[----:B------:R-:W-:Y:S01]  /*5fe0*/  SHF.R.U32.HI R3, RZ, R6, R3 ;  /* 0x00000006ff037219 */ /* 0x000fe20000011603 */
[----:B------:R-:W-:-:S04]  /*5ff0*/  FMUL R6, R0, UR4 ;  /* 0x0000000400067c20 */ /* 0x000fc80008400000 */
[----:B------:R-:W1:Y:S01]  /*6000*/  LDC R21, c[0x0][0x148] ;  /* 0x00005200ff157b82 */ /* 0x000e620000000800 */
[----:B------:R3:W0:Y:S01]  /*6010*/  F2I.U32.TRUNC.NTZ R14, R6 ;  /* 0x00000006000e7305 */ /* 0x000622000020f000 */
[-CC-:B--2---:R-:W-:Y:S02]  /*6020*/  SHF.R.U64 R13, R10, R8.reuse, R3.reuse ;  /* 0x000000080a0d7219 */ /* 0x184fe40000001203 */
[----:B------:R-:W-:-:S04]  /*6030*/  SHF.R.U32.HI R0, RZ, R8, R3 ;  /* 0x00000008ff007219 */ /* 0x000fc80000011603 */
[----:B-----5:R-:W2:Y:S01]  /*6040*/  LDC R24, c[0x0][0x648] ;  /* 0x00019200ff187b82 */ /* 0x020ea20000000800 */
[-CC-:B----4-:R-:W-:Y:S02]  /*6050*/  SHF.R.U64 R15, R13, R11.reuse, R0.reuse ;  /* 0x0000000b0d0f7219 */ /* 0x190fe40000001200 */
[----:B------:R-:W-:-:S03]  /*6060*/  SHF.R.U32.HI R5, RZ, R11, R0 ;  /* 0x0000000bff057219 */ /* 0x000fc60000011600 */
[----:B------:R-:W-:Y:S02]  /*6070*/  IMAD.MOV.U32 R4, RZ, RZ, R15 ;  /* 0x000000ffff047224 */ /* 0x000fe400078e000f */
[----:B------:R-:W4:Y:S01]  /*6080*/  LDC R28, c[0x0][0x638] ;  /* 0x00018e00ff1c7b82 */ /* 0x000f220000000800 */
[----:B0-----:R-:W-:-:S07]  /*6090*/  IMAD R25, R9, R7, R12 ;  /* 0x0000000709197224 */ /* 0x001fce00078e020c */
[----:B------:R-:W0:Y:S08]  /*60a0*/  LDC R29, c[0x0][0x610] ;  /* 0x00018400ff1d7b82 */ /* 0x000e300000000800 */
[----:B------:R-:W0:Y:S01]  /*60b0*/  LDC R30, c[0x0][0x600] ;  /* 0x00018000ff1e7b82 */ /* 0x000e220000000800 */
[----:B-123--:R-:W-:Y:S05]  /*60c0*/  @!P0 BRA `(.L_x_129) ;  /* 0x0000000000288947 */ /* 0x00efea0003800000 */
[----:B------:R-:W1:Y:S02]  /*60d0*/  LDC R0, c[0x0][0x64c] ;  /* 0x00019300ff007b82 */ /* 0x000e640000000800 */
[----:B-1----:R-:W-:-:S05]  /*60e0*/  IADD3 R3, P0, R15, R0, RZ ;  /* 0x000000000f037210 */ /* 0x002fca0007f1e0ff */
        /* <DEDUP_REMOVED lines=8> */
.L_x_129:
[----:B------:R-:W-:Y:S01]  /*6170*/  ISETP.NE.AND P0, PT, R2, 0x1, PT ;  /* 0x000000010200780c */ /* 0x000fe20003f05270 */
[----:B------:R-:W-:Y:S01]  /*6180*/  IMAD.MOV R14, RZ, RZ, -R14 ;  /* 0x000000ffff0e7224 */ /* 0x000fe200078e0a0e */
[----:B------:R-:W-:Y:S02]  /*6190*/  SHF.R.U64 R0, R4, R24, R5 ;  /* 0x0000001804007219 */ /* 0x000fe40000001205 */
[----:B------:R-:W-:Y:S02]  /*61a0*/  LOP3.LUT R3, R13, R82, RZ, 0xc0, !PT ;  /* 0x000000520d037212 */ /* 0x000fe400078ec0ff */
[----:B------:R-:W-:Y:S01]  /*61b0*/  LOP3.LUT R10, R10, R81, RZ, 0xc0, !PT ;  /* 0x000000510a0a7212 */ /* 0x000fe200078ec0ff */
[----:B------:R-:W-:Y:S02]  /*61c0*/  IMAD.MOV R4, RZ, RZ, -R0 ;  /* 0x000000ffff047224 */ /* 0x000fe400078e0a00 */
[----:B------:R-:W-:Y:S02]  /*61d0*/  IMAD R0, R76, R0, R3 ;  /* 0x000000004c007224 */ /* 0x000fe400078e0203 */
[----:B----4-:R-:W-:-:S02]  /*61e0*/  IMAD R3, R4, R28, R15 ;  /* 0x0000001c04037224 */ /* 0x010fc400078e020f */
[----:B------:R-:W-:Y:S02]  /*61f0*/  @P0 IMAD R25, R21, R14, R20 ;  /* 0x0000000e15190224 */ /* 0x000fe400078e0214 */
[----:B0-----:R-:W-:Y:S02]  /*6200*/  IMAD R5, R3, R30, R10 ;  /* 0x0000001e03057224 */ /* 0x001fe400078e020a */
[----:B------:R-:W-:Y:S02]  /*6210*/  IMAD R0, R0, R29, R25 ;  /* 0x0000001d00007224 */ /* 0x000fe400078e0219 */
[----:B------:R-:W-:-:S03]  /*6220*/  IMAD.MOV.U32 R4, RZ, RZ, 0x1 ;  /* 0x00000001ff047424 */ /* 0x000fc600078e00ff */
[----:B------:R-:W-:Y:S02]  /*6230*/  SEL R86, R5, R0, !P0 ;  /* 0x0000000005567207 */ /* 0x000fe40004000000 */
[----:B------:R-:W-:Y:S02]  /*6240*/  PRMT R3, R4, 0x7610, R3 ;  /* 0x0000761004037816 */ /* 0x000fe40000000003 */
[----:B------:R-:W-:-:S07]  /*6250*/  SEL R0, R0, R5, !P0 ;  /* 0x0000000500007207 */ /* 0x000fce0004000000 */
.L_x_127:
[----:B------:R-:W-:Y:S01]  /*6260*/  UIADD3 UR42, UR43, UR42, URZ ;  /* 0x0000002a2b2a7290 */ /* 0x000fe2000fffe03f */
[----:B------:R-:W-:Y:S01]  /*6270*/  LOP3.LUT P0, RZ, R3, 0xff, RZ, 0xc0, !PT ;  /* 0x000000ff03ff7812 */ /* 0x000fe2000780c0ff */
[----:B------:R-:W-:Y:S02]  /*6280*/  IMAD.MOV.U32 R87, RZ, RZ, R0 ;  /* 0x000000ffff577224 */ /* 0x000fe400078e0000 */
[----:B------:R-:W-:Y:S02]  /*6290*/  USHF.R.U32.HI UR4, URZ, 0x1, UR42 ;  /* 0x000000013f047899 */ /* 0x000fe4000801162a */
[----:B------:R-:W-:Y:S02]  /*62a0*/  UISETP.GT.U32.AND UP1, UPT, UR42, 0x1, UPT ;  /* 0x000000012a00788c */ /* 0x000fe4000bf24070 */
[----:B------:R-:W-:Y:S02]  /*62b0*/  ULOP3.LUT UR4, UR4, 0x1, URZ, 0xc0, !UPT ;  /* 0x0000000104047892 */ /* 0x000fe4000f8ec03f */
[----:B------:R-:W-:-:S02]  /*62c0*/  UISETP.LT.U32.AND UP1, UPT, UR43, 0x2, UP1 ;  /* 0x000000022b00788c */ /* 0x000fc40008f21070 */
[----:B------:R-:W-:Y:S02]  /*62d0*/  UISETP.NE.U32.AND UP0, UPT, UR4, 0x1, UPT ;  /* 0x000000010400788c */ /* 0x000fe4000bf05070 */
[----:B------:R-:W-:Y:S02]  /*62e0*/  USEL UR5, URZ, 0x1, !UP1 ;  /* 0x000000013f057887 */ /* 0x000fe4000c800000 */
[----:B------:R-:W-:Y:S02]  /*62f0*/  UISETP.GT.U32.AND UP0, UPT, UR43, 0x1, !UP0 ;  /* 0x000000012b00788c */ /* 0x000fe4000c704070 */
[----:B------:R-:W-:Y:S02]  /*6300*/  ULOP3.LUT UR42, UR42, 0x1, URZ, 0xc0, !UPT ;  /* 0x000000012a2a7892 */ /* 0x000fe4000f8ec03f */
[----:B------:R-:W-:-:S04]  /*6310*/  USEL UR4, URZ, 0x1, !UP0 ;  /* 0x000000013f047887 */ /* 0x000fc8000c000000 */
[----:B------:R-:W-:Y:S01]  /*6320*/  ULOP3.LUT UR36, UR4, UR36, UR5, 0x96, !UPT ;  /* 0x0000002404247292 */ /* 0x000fe2000f8e9605 */
[----:B------:R-:W-:Y:S11]  /*6330*/  @P0 BRA `(.L_x_130) ;  /* 0xffffffb000400947 */ /* 0x000ff6000383ffff */
[----:B------:R-:W-:Y:S05]  /*6340*/  EXIT ;  /* 0x000000000000794d */ /* 0x000fea0003800000 */
.L_x_7:
        /* <DEDUP_REMOVED lines=26> */
.L_x_132:
[----:B------:R-:W0:Y:S01]  /*64f0*/  LDC.64 R28, c[0x0][0x640] ;  /* 0x00019000ff1c7b82 */ /* 0x000e220000000a00 */
[-CC-:B------:R-:W-:Y:S01]  /*6500*/  SHF.R.U64 R21, R14, R8.reuse, R15.reuse ;  /* 0x000000080e157219 */ /* 0x180fe2000000120f */
[----:B------:R-:W-:Y:S01]  /*6510*/  IMAD.MOV.U32 R31, RZ, RZ, 0x1 ;  /* 0x00000001ff1f7424 */ /* 0x000fe200078e00ff */
[----:B------:R-:W-:Y:S02]  /*6520*/  SHF.R.U32.HI R7, RZ, R8, R15 ;  /* 0x00000008ff077219 */ /* 0x000fe4000001160f */
[----:B------:R-:W-:-:S03]  /*6530*/  IADD3 R13, P0, RZ, -R21, RZ ;  /* 0x80000015ff0d7210 */ /* 0x000fc60007f1e0ff */
[----:B------:R-:W1:Y:S02]  /*6540*/  LDC R12, c[0x0][0x618] ;  /* 0x00018600ff0c7b82 */ /* 0x000e640000000800 */
[----:B------:R-:W-:Y:S02]  /*6550*/  IMAD.X R7, RZ, RZ, ~R7, P0 ;  /* 0x000000ffff077224 */ /* 0x000fe400000e0e07 */
[----:B------:R-:W-:-:S04]  /*6560*/  IMAD.WIDE.U32 R10, R13, R24, R16 ;  /* 0x000000180d0a7225 */ /* 0x000fc800078e0010 */
[----:B------:R-:W2:Y:S01]  /*6570*/  LDC R14, c[0x0][0x608] ;  /* 0x00018200ff0e7b82 */ /* 0x000ea20000000800 */
[----:B------:R-:W-:-:S04]  /*6580*/  IMAD R8, R7, R24, RZ ;  /* 0x0000001807087224 */ /* 0x000fc800078e02ff */
[----:B------:R-:W-:-:S03]  /*6590*/  IMAD R7, R13, R25, R8 ;  /* 0x000000190d077224 */ /* 0x000fc600078e0208 */
[----:B------:R-:W3:Y:S01]  /*65a0*/  LDC R26, c[0x0][0x658] ;  /* 0x00019600ff1a7b82 */ /* 0x000ee20000000800 */
[----:B------:R-:W-:Y:S01]  /*65b0*/  IMAD.IADD R7, R11, 0x1, R7 ;  /* 0x000000010b077824 */ /* 0x000fe200078e0207 */
[----:B0-----:R-:W-:Y:S01]  /*65c0*/  ISETP.NE.U32.AND P0, PT, R28, RZ, PT ;  /* 0x000000ff1c00720c */ /* 0x001fe20003f05070 */
[----:B------:R-:W-:-:S03]  /*65d0*/  IMAD.MOV.U32 R11, RZ, RZ, -0x1 ;  /* 0xffffffffff0b7424 */ /* 0x000fc600078e00ff */
        /* <DEDUP_REMOVED lines=8> */
[-C--:B---3--:R-:W-:Y:S02]  /*6660*/  SHF.L.U32 R10, R11, R26.reuse, RZ ;  /* 0x0000001a0b0a7219 */ /* 0x088fe400000006ff */
[--C-:B------:R-:W-:Y:S02]  /*6670*/  SHF.R.U64 R24, R22, R26, R7.reuse ;  /* 0x0000001a16187219 */ /* 0x100fe40000001207 */
[----:B------:R-:W-:Y:S02]  /*6680*/  LOP3.LUT R33, RZ, R10, RZ, 0x33, !PT ;  /* 0x0000000aff217212 */ /* 0x000fe400078e33ff */
[----:B------:R-:W-:Y:S01]  /*6690*/  SHF.R.U32.HI R11, RZ, R26, R7 ;  /* 0x0000001aff0b7219 */ /* 0x000fe20000011607 */
[----:B------:R-:W3:Y:S01]  /*66a0*/  LDC R30, c[0x0][0x610] ;  /* 0x00018400ff1e7b82 */ /* 0x000ee20000000800 */
[----:B------:R-:W-:Y:S01]  /*66b0*/  IMAD.MOV.U32 R10, RZ, RZ, R24 ;  /* 0x000000ffff0a7224 */ /* 0x000fe200078e0018 */
[----:B------:R-:W-:Y:S06]  /*66c0*/  @!P0 BRA `(.L_x_133) ;  /* 0x0000000000288947 */ /* 0x000fec0003800000 */
        /* <DEDUP_REMOVED lines=10> */
.L_x_133:
[----:B------:R-:W-:Y:S02]  /*6770*/  ISETP.NE.AND P0, PT, R2, 0x1, PT ;  /* 0x000000010200780c */ /* 0x000fe40003f05270 */
[----:B-1----:R-:W-:Y:S01]  /*6780*/  SHF.R.U64 R8, R10, R8, R11 ;  /* 0x000000080a087219 */ /* 0x002fe2000000120b */
[----:B0-----:R-:W-:Y:S01]  /*6790*/  VIADD R11, R25, 0xffffffff ;  /* 0xffffffff190b7836 */ /* 0x001fe20000000000 */
[----:B------:R-:W-:Y:S02]  /*67a0*/  SHF.L.U32 R31, R31, R26, RZ ;  /* 0x0000001a1f1f7219 */ /* 0x000fe400000006ff */
[----:B------:R-:W-:Y:S01]  /*67b0*/  LOP3.LUT R5, R22, R33, RZ, 0xc0, !PT ;  /* 0x0000002116057212 */ /* 0x000fe200078ec0ff */
[----:B------:R-:W-:-:S04]  /*67c0*/  IMAD.MOV R7, RZ, RZ, -R8 ;  /* 0x000000ffff077224 */ /* 0x000fc800078e0a08 */
[----:B------:R-:W-:Y:S02]  /*67d0*/  IMAD R5, R31, R8, R5 ;  /* 0x000000081f057224 */ /* 0x000fe400078e0205 */
[----:B------:R-:W-:Y:S01]  /*67e0*/  @P0 IMAD R6, R9, R23, R4 ;  /* 0x0000001709060224 */ /* 0x000fe200078e0204 */
[----:B------:R-:W-:Y:S01]  /*67f0*/  LOP3.LUT R9, R20, R11, RZ, 0xc0, !PT ;  /* 0x0000000b14097212 */ /* 0x000fe200078ec0ff */
[----:B--2---:R-:W-:Y:S02]  /*6800*/  IMAD R4, R7, R27, R24 ;  /* 0x0000001b07047224 */ /* 0x004fe400078e0218 */
[----:B---3--:R-:W-:Y:S02]  /*6810*/  IMAD R6, R5, R30, R6 ;  /* 0x0000001e05067224 */ /* 0x008fe400078e0206 */
[----:B------:R-:W-:Y:S02]  /*6820*/  IMAD R5, R4, R25, R9 ;  /* 0x0000001904057224 */ /* 0x000fe400078e0209 */
[----:B------:R-:W-:-:S02]  /*6830*/  IMAD.MOV.U32 R8, RZ, RZ, 0x1 ;  /* 0x00000001ff087424 */ /* 0x000fc400078e00ff */
[----:B------:R-:W-:Y:S01]  /*6840*/  IMAD.MOV.U32 R7, RZ, RZ, R21 ;  /* 0x000000ffff077224 */ /* 0x000fe200078e0015 */
[----:B------:R-:W-:Y:S02]  /*6850*/  SEL R19, R5, R6, !P0 ;  /* 0x0000000605137207 */ /* 0x000fe40004000000 */
[----:B------:R-:W-:-:S07]  /*6860*/  SEL R20, R6, R5, !P0 ;  /* 0x0000000506147207 */ /* 0x000fce0004000000 */
.L_x_131:
[----:B------:R-:W-:-:S08]  /*6870*/  NOP ;  /* 0x0000000000007918 */ /* 0x000fd00000000000 */
[----:B------:R-:W0:-:S00]  /*6880*/  USETMAXREG.DEALLOC.CTAPOOL 0x28 ;  /* 0x00000028000079c8 */ /* 0x000e0000080e0500 */
[----:B0-----:R-:W-:-:S13]  /*6890*/  ISETP.NE.AND P0, PT, R3, RZ, PT ;  /* 0x000000ff0300720c */ /* 0x001fda0003f05270 */
[----:B------:R-:W-:Y:S05]  /*68a0*/  @P0 EXIT ;  /* 0x000000000000094d */ /* 0x000fea0003800000 */
[----:B------:R-:W-:Y:S01]  /*68b0*/  LOP3.LUT P0, RZ, R8, 0xff, RZ, 0xc0, !PT ;  /* 0x000000ff08ff7812 */ /* 0x000fe2000780c0ff */
[----:B------:R-:W-:Y:S02]  /*68c0*/  IMAD.MOV.U32 R3, RZ, RZ, 0x1 ;  /* 0x00000001ff037424 */ /* 0x000fe400078e00ff */
[----:B------:R-:W-:-:S10]  /*68d0*/  IMAD.MOV.U32 R8, RZ, RZ, RZ ;  /* 0x000000ffff087224 */ /* 0x000fd400078e00ff */
[----:B------:R-:W-:Y:S05]  /*68e0*/  @!P0 BRA `(.L_x_134) ;  /* 0x0000000c00ac8947 */ /* 0x000fea0003800000 */
[----:B------:R-:W0:Y:S01]  /*68f0*/  LDC R3, c[0x0][0x28c] ;  /* 0x0000a300ff037b82 */ /* 0x000e220000000800 */
[----:B------:R-:W1:Y:S01]  /*6900*/  S2R R10, SR_CgaCtaId ;  /* 0x00000000000a7919 */ /* 0x000e620000008800 */
[----:B------:R-:W-:Y:S01]  /*6910*/  ULDC UR21, c[0x0][0x658] ;  /* 0x0001960000157ab9 */ /* 0x000fe20000000800 */
[----:B------:R-:W-:Y:S01]  /*6920*/  UMOV UR4, 0xffffffff ;  /* 0xffffffff00047882 */ /* 0x000fe20000000000 */
[----:B------:R-:W-:Y:S01]  /*6930*/  BSSY B0, `(.L_x_134) ;  /* 0x00000e6000007945 */ /* 0x000fe20003800000 */
[----:B------:R-:W-:Y:S01]  /*6940*/  USHF.L.U32 UR4, UR4, UR21, URZ ;  /* 0x0000001504047299 */ /* 0x000fe2000800063f */
[----:B------:R-:W-:Y:S01]  /*6950*/  IMAD.MOV.U32 R11, RZ, RZ, 0x1 ;  /* 0x00000001ff0b7424 */ /* 0x000fe200078e00ff */
[----:B------:R-:W-:Y:S01]  /*6960*/  LOP3.LUT R13, R18, 0x2, RZ, 0xfc, !PT ;  /* 0x00000002120d7812 */ /* 0x000fe200078efcff */
[----:B------:R-:W-:Y:S01]  /*6970*/  IMAD.MOV.U32 R8, RZ, RZ, RZ ;  /* 0x000000ffff087224 */ /* 0x000fe200078e00ff */
[----:B------:R-:W-:Y:S01]  /*6980*/  ULDC UR13, c[0x0][0x600] ;  /* 0x00018000000d7ab9 */ /* 0x000fe20000000800 */
[----:B------:R-:W-:Y:S01]  /*6990*/  UMOV UR5, 0x1 ;  /* 0x0000000100057882 */ /* 0x000fe20000000000 */
[----:B------:R-:W-:-:S02]  /*69a0*/  UIADD3 UR13, UR13, -0x1, URZ ;  /* 0xffffffff0d0d7890 */ /* 0x000fc4000fffe03f */
[----:B------:R-:W-:Y:S02]  /*69b0*/  USHF.L.U32 UR21, UR5, UR21, URZ ;  /* 0x0000001505157299 */ /* 0x000fe4000800063f */
[----:B------:R-:W-:Y:S01]  /*69c0*/  ULOP3.LUT UR29, URZ, UR4, URZ, 0x33, !UPT ;  /* 0x000000043f1d7292 */ /* 0x000fe2000f8e333f */
[----:B------:R-:W-:Y:S01]  /*69d0*/  ULDC.64 UR14, c[0x0][0x198] ;  /* 0x00006600000e7ab9 */ /* 0x000fe20000000a00 */
[----:B0-----:R-:W-:-:S05]  /*69e0*/  VIADD R3, R3, 0xff ;  /* 0x000000ff03037836 */ /* 0x001fca0000000000 */
[----:B------:R-:W-:-:S04]  /*69f0*/  SHF.R.S32.HI R4, RZ, 0x1f, R3 ;  /* 0x0000001fff047819 */ /* 0x000fc80000011403 */
[----:B------:R-:W-:Y:S01]  /*6a00*/  LEA.HI R4, R4, R3, RZ, 0x8 ;  /* 0x0000000304047211 */ /* 0x000fe200078f40ff */
[----:B------:R-:W-:Y:S01]  /*6a10*/  IMAD.MOV.U32 R3, RZ, RZ, 0x1 ;  /* 0x00000001ff037424 */ /* 0x000fe200078e00ff */
[----:B-1----:R-:W-:Y:S02]  /*6a20*/  LOP3.LUT R10, R10, 0x1, RZ, 0xc0, !PT ;  /* 0x000000010a0a7812 */ /* 0x002fe400078ec0ff */
[----:B------:R-:W-:-:S05]  /*6a30*/  SHF.R.S32.HI R9, RZ, 0x8, R4 ;  /* 0x00000008ff097819 */ /* 0x000fca0000011404 */
[----:B------:R-:W-:-:S07]  /*6a40*/  VIADD R12, R9, 0x1 ;  /* 0x00000001090c7836 */ /* 0x000fce0000000000 */
.L_x_145:
[----:B------:R-:W-:-:S03]  /*6a50*/  UMOV UR4, 0xffffffff ;  /* 0xffffffff00047882 */ /* 0x000fc60000000000 */
[----:B------:R-:W-:Y:S05]  /*6a60*/  BRA.DIV UR4, `(.L_x_135) ;  /* 0x0000000e04ec7947 */ /* 0x000fea000b800000 */
[----:B------:R-:W-:-:S13]  /*6a70*/  ELECT P6, URZ, PT ;  /* 0x00000000003f782f */ /* 0x000fda00038c0000 */
.L_x_154:
[----:B------:R-:W0:Y:S01]  /*6a80*/  LDC R4, c[0x0][0x28c] ;  /* 0x0000a300ff047b82 */ /* 0x000e220000000800 */
[----:B------:R-:W-:Y:S01]  /*6a90*/  BSSY B1, `(.L_x_136) ;  /* 0x000005c000017945 */ /* 0x000fe20003800000 */
[----:B0-----:R-:W-:-:S13]  /*6aa0*/  ISETP.LT.OR P6, PT, R4, 0x1, !P6 ;  /* 0x000000010400780c */ /* 0x001fda00077c1670 */
[----:B------:R-:W-:Y:S05]  /*6ab0*/  @P6 BRA `(.L_x_137) ;  /* 0x0000000400646947 */ /* 0x000fea0003800000 */
[----:B------:R-:W-:Y:S02]  /*6ac0*/  IMAD R19, R19, 0x2, R10 ;  /* 0x0000000213137824 */ /* 0x000fe400078e020a */
[----:B------:R-:W-:Y:S02]  /*6ad0*/  IMAD.SHL.U32 R20, R20, 0x80, RZ ;  /* 0x0000008014147824 */ /* 0x000fe400078e00ff */
[----:B------:R-:W-:Y:S02]  /*6ae0*/  IMAD.MOV.U32 R23, RZ, RZ, RZ ;  /* 0x000000ffff177224 */ /* 0x000fe400078e00ff */
[----:B------:R-:W-:Y:S02]  /*6af0*/  IMAD.MOV.U32 R4, RZ, RZ, R12 ;  /* 0x000000ffff047224 */ /* 0x000fe400078e000c */
[----:B------:R-:W-:Y:S02]  /*6b00*/  IMAD.MOV.U32 R5, RZ, RZ, R3 ;  /* 0x000000ffff057224 */ /* 0x000fe400078e0003 */
[----:B------:R-:W-:-:S02]  /*6b10*/  IMAD.MOV.U32 R15, RZ, RZ, R8 ;  /* 0x000000ffff0f7224 */ /* 0x000fc400078e0008 */
[----:B------:R-:W-:-:S07]  /*6b20*/  IMAD R19, R19, 0x30, RZ ;  /* 0x0000003013137824 */ /* 0x000fce00078e02ff */
.L_x_140:
[----:B------:R-:W0:Y:S01]  /*6b30*/  S2R R21, SR_CgaCtaId ;  /* 0x0000000000157919 */ /* 0x000e220000008800 */
[----:B------:R-:W-:Y:S02]  /*6b40*/  MOV R6, 0x400 ;  /* 0x0000040000067802 */ /* 0x000fe40000000f00 */
[----:B------:R-:W-:-:S13]  /*6b50*/  ISETP.NE.AND P1, PT, R0, RZ, PT ;  /* 0x000000ff0000720c */ /* 0x000fda0003f25270 */
[----:B------:R-:W1:Y:S01]  /*6b60*/  @!P1 LDC R14, c[0x0][0x500] ;  /* 0x00014000ff0e9b82 */ /* 0x000e620000000800 */
[----:B0-----:R-:W-:Y:S02]  /*6b70*/  LEA R22, R21, R6, 0x18 ;  /* 0x0000000615167211 */ /* 0x001fe400078ec0ff */
[----:B------:R-:W-:-:S03]  /*6b80*/  SHF.L.U32 R6, R5, 0x1f, RZ ;  /* 0x0000001f05067819 */ /* 0x000fc600000006ff */
[----:B------:R-:W-:-:S04]  /*6b90*/  IMAD R21, R15, 0x8, R22 ;  /* 0x000000080f157824 */ /* 0x000fc800078e0216 */
[----:B------:R-:W0:Y:S02]  /*6ba0*/  SYNCS.PHASECHK.TRANS64.TRYWAIT P0, [R21+URZ+0x10], R6 ;  /* 0x00001006150075a7 */ /* 0x000e24000800017f */
[----:B01----:R-:W-:Y:S05]  /*6bb0*/  @!P0 BRA `(.L_x_138) ;  /* 0x0000000c00b88947 */ /* 0x003fea0003800000 */
.L_x_155:
[----:B0-----:R-:W-:Y:S01]  /*6bc0*/  PRMT R6, R13, 0x9910, RZ ;  /* 0x000099100d067816 */ /* 0x001fe200000000ff */
[----:B------:R0:W-:Y:S03]  /*6bd0*/  @!P1 SYNCS.ARRIVE.TRANS64 RZ, [R21+URZ], R14 ;  /* 0x0000000e15ff99a7 */ /* 0x0001e6000800003f */
[----:B------:R-:W-:-:S13]  /*6be0*/  ISETP.NE.AND P0, PT, R6, 0x2, PT ;  /* 0x000000020600780c */ /* 0x000fda0003f05270 */
[----:B0-----:R-:W-:Y:S05]  /*6bf0*/  @P0 BRA `(.L_x_139) ;  /* 0x0000000000040947 */ /* 0x001fea0003800000 */
[----:B------:R-:W-:Y:S01]  /*6c00*/  BPT.TRAP 0x1 ;  /* 0x000000040000795c */ /* 0x000fe20000300000 */
.L_x_139:
[----:B------:R-:W-:Y:S01]  /*6c10*/  IMAD R6, R15, 0x8, R10 ;  /* 0x000000080f067824 */ /* 0x000fe200078e020a */
[----:B------:R-:W-:Y:S01]  /*6c20*/  R2UR UR10, R23 ;  /* 0x00000000170a72ca */ /* 0x000fe200000e0000 */
[--C-:B------:R-:W-:Y:S01]  /*6c30*/  IMAD R14, R15, 0x10000, R22.reuse ;  /* 0x000100000f0e7824 */ /* 0x100fe200078e0216 */
[----:B------:R-:W-:Y:S01]  /*6c40*/  R2UR UR9, R21 ;  /* 0x00000000150972ca */ /* 0x000fe200000e0000 */
[----:B------:R-:W-:Y:S01]  /*6c50*/  IMAD R6, R6, 0xc00, RZ ;  /* 0x00000c0006067824 */ /* 0x000fe200078e02ff */
[----:B------:R-:W-:Y:S01]  /*6c60*/  R2UR UR11, R20 ;  /* 0x00000000140b72ca */ /* 0x000fe200000e0000 */
[----:B------:R-:W-:Y:S01]  /*6c70*/  UIADD3 UR22, UP0, UR14, 0xf0, URZ ;  /* 0x000000f00e167890 */ /* 0x000fe2000ff1e03f */
[----:B------:R-:W-:Y:S01]  /*6c80*/  R2UR UR40, R14 ;  /* 0x000000000e2872ca */ /* 0x000fe200000e0000 */
[----:B------:R-:W-:Y:S01]  /*6c90*/  IMAD R6, R6, 0x2, R22 ;  /* 0x0000000206067824 */ /* 0x000fe200078e0216 */
[----:B------:R-:W-:Y:S01]  /*6ca0*/  R2UR UR12, R7 ;  /* 0x00000000070c72ca */ /* 0x000fe200000e0000 */
[----:B------:R-:W-:Y:S01]  /*6cb0*/  UIADD3.X UR23, URZ, UR15, URZ, UP0, !UPT ;  /* 0x0000000f3f177290 */ /* 0x000fe200087fe43f */
[----:B------:R-:W-:Y:S01]  /*6cc0*/  R2UR UR35, R19 ;  /* 0x00000000132372ca */ /* 0x000fe200000e0000 */
[----:B------:R-:W-:Y:S01]  /*6cd0*/  VIADD R4, R4, 0xffffffff ;  /* 0xffffffff04047836 */ /* 0x000fe20000000000 */
[----:B------:R-:W-:Y:S01]  /*6ce0*/  R2UR UR18, R6 ;  /* 0x00000000061272ca */ /* 0x000fe200000e0000 */
[----:B------:R-:W-:Y:S01]  /*6cf0*/  UIADD3 UR4, UP1, UR14, 0x1f0, URZ ;  /* 0x000001f00e047890 */ /* 0x000fe2000ff3e03f */
[----:B------:R-:W-:Y:S01]  /*6d00*/  VIADD R15, R15, 0x1 ;  /* 0x000000010f0f7836 */ /* 0x000fe20000000000 */
[----:B------:R-:W-:Y:S01]  /*6d10*/  UIADD3 UR58, UR10, 0x40, URZ ;  /* 0x000000400a3a7890 */ /* 0x000fe2000fffe03f */
[----:B------:R-:W-:Y:S01]  /*6d20*/  ISETP.GT.AND P1, PT, R4, 0x1, PT ;  /* 0x000000010400780c */ /* 0x000fe20003f24270 */
[----:B------:R-:W-:Y:S01]  /*6d30*/  UIADD3 UR50, UR10, 0x80, URZ ;  /* 0x000000800a327890 */ /* 0x000fe2000fffe03f */
[----:B------:R-:W-:Y:S01]  /*6d40*/  VIADD R23, R23, 0x100 ;  /* 0x0000010017177836 */ /* 0x000fe20000000000 */
[----:B------:R-:W-:Y:S01]  /*6d50*/  UIADD3 UR8, UR40, 0x100, URZ ;  /* 0x0000010028087890 */ /* 0x000fe2000fffe03f */
[----:B------:R-:W-:Y:S01]  /*6d60*/  ISETP.NE.AND P0, PT, R15, 0x2, PT ;  /* 0x000000020f00780c */ /* 0x000fe20003f05270 */
[----:B------:R-:W-:-:S02]  /*6d70*/  UIADD3 UR56, UR40, 0x4100, URZ ;  /* 0x0000410028387890 */ /* 0x000fc4000fffe03f */
[----:B------:R-:W-:Y:S01]  /*6d80*/  UIADD3 UR48, UR40, 0x8100, URZ ;  /* 0x0000810028307890 */ /* 0x000fe2000fffe03f */
[----:B------:R-:W-:Y:S01]  /*6d90*/  SEL R6, RZ, 0x1, P0 ;  /* 0x00000001ff067807 */ /* 0x000fe20000000000 */
[----:B------:R-:W-:Y:S01]  /*6da0*/  UIADD3 UR42, UR10, 0xc0, URZ ;  /* 0x000000c00a2a7890 */ /* 0x000fe2000fffe03f */
[----:B------:R-:W-:Y:S01]  /*6db0*/  SEL R15, R15, RZ, P0 ;  /* 0x000000ff0f0f7207 */ /* 0x000fe20000000000 */
[----:B------:R-:W-:Y:S01]  /*6dc0*/  UIADD3 UR40, UR40, 0xc100, URZ ;  /* 0x0000c10028287890 */ /* 0x000fe2000fffe03f */
[----:B------:R-:W-:Y:S01]  /*6dd0*/  LOP3.LUT R5, R5, R6, RZ, 0x3c, !PT ;  /* 0x0000000605057212 */ /* 0x000fe200078e3cff */
[----:B------:R-:W-:Y:S01]  /*6de0*/  UMOV UR6, 0x0 ;  /* 0x0000000000067882 */ /* 0x000fe20000000000 */
[----:B------:R-:W-:Y:S01]  /*6df0*/  UMOV UR7, 0x10000000 ;  /* 0x1000000000077882 */ /* 0x000fe20000000000 */
[----:B------:R-:W-:Y:S01]  /*6e00*/  UIADD3.X UR5, URZ, UR15, URZ, UP1, !UPT ;  /* 0x0000000f3f057290 */ /* 0x000fe20008ffe43f */
[----:B------:R0:W-:Y:S01]  /*6e10*/  UTMALDG.3D [UR8], [UR22], desc[UR6] ;  /* 0x00000608160075b4 */ /* 0x0001e20008011000 */
[----:B------:R-:W-:-:S02]  /*6e20*/  UIADD3 UR32, UR18, 0x20100, URZ ;  /* 0x0002010012207890 */ /* 0x000fc4000fffe03f */
[----:B------:R-:W-:Y:S02]  /*6e30*/  UIADD3 UR24, UR18, 0x23100, URZ ;  /* 0x0002310012187890 */ /* 0x000fe4000fffe03f */
[----:B------:R-:W-:Y:S01]  /*6e40*/  UIADD3 UR16, UR18, 0x26100, URZ ;  /* 0x0002610012107890 */ /* 0x000fe2000fffe03f */
[----:B------:R-:W-:Y:S01]  /*6e50*/  UMOV UR57, UR9 ;  /* 0x0000000900397c82 */ /* 0x000fe20008000000 */
        /* <DEDUP_REMOVED lines=8> */
[----:B------:R1:W-:Y:S01]  /*6ee0*/  UTMALDG.3D [UR56], [UR22], desc[UR6] ;  /* 0x00000638160075b4 */ /* 0x0003e20008011000 */
[----:B------:R-:W-:Y:S01]  /*6ef0*/  UMOV UR30, 0x30000 ;  /* 0x00030000001e7882 */ /* 0x000fe20000000000 */
[----:B------:R-:W-:Y:S01]  /*6f00*/  UMOV UR33, UR9 ;  /* 0x0000000900217c82 */ /* 0x000fe20008000000 */
[----:B------:R-:W-:Y:S01]  /*6f10*/  UMOV UR34, UR10 ;  /* 0x0000000a00227c82 */ /* 0x000fe20008000000 */
[----:B------:R-:W-:Y:S01]  /*6f20*/  UMOV UR36, UR12 ;  /* 0x0000000c00247c82 */ /* 0x000fe20008000000 */
[----:B------:R-:W-:Y:S01]  /*6f30*/  UMOV UR25, UR9 ;  /* 0x0000000900197c82 */ /* 0x000fe20008000000 */
[----:B------:R-:W-:Y:S01]  /*6f40*/  UMOV UR27, UR35 ;  /* 0x00000023001b7c82 */ /* 0x000fe20008000000 */
[----:B------:R-:W-:Y:S01]  /*6f50*/  UMOV UR28, UR12 ;  /* 0x0000000c001c7c82 */ /* 0x000fe20008000000 */
[----:B0-----:R-:W-:Y:S01]  /*6f60*/  UIADD3 UR8, UR18, 0x29100, URZ ;  /* 0x0002910012087890 */ /* 0x001fe2000fffe03f */
[----:B------:R1:W-:Y:S01]  /*6f70*/  UTMALDG.3D [UR48], [UR22], desc[UR6] ;  /* 0x00000630160075b4 */ /* 0x0003e20008011000 */
        /* <DEDUP_REMOVED lines=8> */
[----:B------:R1:W-:Y:S01]  /*7000*/  UTMALDG.3D.MULTICAST [UR32], [UR4], UR30, desc[UR6] ;  /* 0x00000620040073b4 */ /* 0x0003e2000801181e */
[----:B------:R1:W-:Y:S01]  /*7010*/  UTMALDG.3D.MULTICAST [UR24], [UR4], UR30, desc[UR6] ;  /* 0x00000618040073b4 */ /* 0x0003e2000801181e */
[----:B------:R1:W-:Y:S01]  /*7020*/  UTMALDG.3D.MULTICAST [UR16], [UR4], UR30, desc[UR6] ;  /* 0x00000610040073b4 */ /* 0x0003e2000801181e */
[----:B------:R1:W-:Y:S02]  /*7030*/  UTMALDG.3D.MULTICAST [UR8], [UR4], UR30, desc[UR6] ;  /* 0x00000608040073b4 */ /* 0x0003e4000801181e */
[----:B-1----:R-:W-:Y:S05]  /*7040*/  @P1 BRA `(.L_x_140) ;  /* 0xfffffff800b81947 */ /* 0x002fea000383ffff */
.L_x_137:
[----:B------:R-:W-:Y:S05]  /*7050*/  BSYNC B1 ;  /* 0x0000000000017941 */ /* 0x000fea0003800000 */
.L_x_136:
[----:B------:R-:W-:Y:S01]  /*7060*/  LOP3.LUT P1, RZ, R11, 0xff, RZ, 0xc0, !PT ;  /* 0x000000ff0bff7812 */ /* 0x000fe2000782c0ff */
[----:B------:R-:W-:Y:S01]  /*7070*/  IMAD.IADD R8, R9, 0x1, R8 ;  /* 0x0000000109087824 */ /* 0x000fe200078e0208 */
[----:B------:R-:W-:Y:S01]  /*7080*/  IADD3 R16, P2, R16, UR38, RZ ;  /* 0x0000002610107c10 */ /* 0x000fe2000ff5e0ff */
[----:B------:R-:W-:Y:S01]  /*7090*/  ULDC.64 UR4, c[0x0][0x650] ;  /* 0x0001940000047ab9 */ /* 0x000fe20000000a00 */
[----:B------:R-:W-:Y:S01]  /*70a0*/  BSSY B1, `(.L_x_141) ;  /* 0x000006c000017945 */ /* 0x000fe20003800000 */
[----:B------:R-:W-:Y:S01]  /*70b0*/  IMAD.MOV.U32 R20, RZ, RZ, -0x1 ;  /* 0xffffffffff147424 */ /* 0x000fe200078e00ff */
[----:B------:R-:W-:Y:S01]  /*70c0*/  SHF.R.U32.HI R4, RZ, 0x1, R8 ;  /* 0x00000001ff047819 */ /* 0x000fe20000011608 */
[----:B------:R-:W-:Y:S01]  /*70d0*/  IMAD.MOV.U32 R19, RZ, RZ, -0x1 ;  /* 0xffffffffff137424 */ /* 0x000fe200078e00ff */
[----:B------:R-:W-:Y:S01]  /*70e0*/  ISETP.GT.U32.AND P0, PT, R8, 0x1, PT ;  /* 0x000000010800780c */ /* 0x000fe20003f04070 */
[----:B------:R-:W-:Y:S01]  /*70f0*/  IMAD.MOV.U32 R7, RZ, RZ, -0x1 ;  /* 0xffffffffff077424 */ /* 0x000fe200078e00ff */
[----:B------:R-:W-:-:S02]  /*7100*/  LOP3.LUT R4, R4, 0x1, RZ, 0xc0, !PT ;  /* 0x0000000104047812 */ /* 0x000fc400078ec0ff */
[----:B------:R-:W-:Y:S01]  /*7110*/  ISETP.LT.U32.AND P0, PT, R9, 0x2, P0 ;  /* 0x000000020900780c */ /* 0x000fe20000701070 */
[----:B------:R-:W0:Y:S01]  /*7120*/  @P1 S2R R6, SR_CgaCtaId ;  /* 0x0000000000061919 */ /* 0x000e220000008800 */
[----:B------:R-:W-:Y:S02]  /*7130*/  @P1 MOV R5, 0x400 ;  /* 0x0000040000051802 */ /* 0x000fe40000000f00 */
[----:B------:R-:W-:Y:S02]  /*7140*/  IADD3.X R17, R17, UR37, RZ, P2, !PT ;  /* 0x0000002511117c10 */ /* 0x000fe400097fe4ff */
[----:B------:R-:W-:Y:S02]  /*7150*/  ISETP.GE.U32.AND P2, PT, R16, UR4, PT ;  /* 0x0000000410007c0c */ /* 0x000fe4000bf46070 */
[----:B------:R-:W-:Y:S02]  /*7160*/  LOP3.LUT R8, R8, 0x1, RZ, 0xc0, !PT ;  /* 0x0000000108087812 */ /* 0x000fe400078ec0ff */
[----:B------:R-:W-:-:S02]  /*7170*/  PRMT R11, RZ, 0x7610, R11 ;  /* 0x00007610ff0b7816 */ /* 0x000fc4000000000b */
[----:B0-----:R-:W-:-:S04]  /*7180*/  @P1 LEA R5, R6, R5, 0x18 ;  /* 0x0000000506051211 */ /* 0x001fc800078ec0ff */
[----:B------:R0:W-:Y:S01]  /*7190*/  @P1 SYNCS.ARRIVE.TRANS64.A1T0 RZ, [R5+URZ+0x38], RZ ;  /* 0x000038ff05ff19a7 */ /* 0x0001e2000810003f */
[----:B------:R-:W-:Y:S02]  /*71a0*/  ISETP.NE.U32.AND P1, PT, R4, 0x1, PT ;  /* 0x000000010400780c */ /* 0x000fe40003f25070 */
[----:B------:R-:W-:Y:S02]  /*71b0*/  SEL R4, RZ, 0x1, !P0 ;  /* 0x00000001ff047807 */ /* 0x000fe40004000000 */
[----:B------:R-:W-:Y:S02]  /*71c0*/  ISETP.GE.U32.AND.EX P0, PT, R17, UR5, PT, P2 ;  /* 0x0000000511007c0c */ /* 0x000fe4000bf06120 */
[----:B------:R-:W-:-:S04]  /*71d0*/  ISETP.GT.U32.AND P1, PT, R9, 0x1, !P1 ;  /* 0x000000010900780c */ /* 0x000fc80004f24070 */
[----:B0-----:R-:W-:-:S04]  /*71e0*/  SEL R5, RZ, 0x1, !P1 ;  /* 0x00000001ff057807 */ /* 0x001fc80004800000 */
[--C-:B------:R-:W-:Y:S02]  /*71f0*/  LOP3.LUT R3, R5, R3, R4.reuse, 0x96, !PT ;  /* 0x0000000305037212 */ /* 0x100fe400078e9604 */
[----:B------:R-:W-:Y:S01]  /*7200*/  PRMT R4, RZ, 0x7610, R4 ;  /* 0x00007610ff047816 */ /* 0x000fe20000000004 */
[----:B------:R-:W-:Y:S06]  /*7210*/  @P0 BRA `(.L_x_142) ;  /* 0x0000000400500947 */ /* 0x000fec0003800000 */
[----:B------:R-:W0:Y:S01]  /*7220*/  S2R R19, SR_CTAID.X ;  /* 0x0000000000137919 */ /* 0x000e220000002500 */
[----:B------:R-:W-:Y:S01]  /*7230*/  ULDC.64 UR4, c[0x0][0x628] ;  /* 0x00018a0000047ab9 */ /* 0x000fe20000000a00 */
[----:B------:R-:W1:Y:S01]  /*7240*/  LDC R20, c[0x0][0x144] ;  /* 0x00005100ff147b82 */ /* 0x000e620000000800 */
[----:B------:R-:W-:Y:S01]  /*7250*/  ISETP.NE.U32.AND P0, PT, RZ, UR4, PT ;  /* 0x00000004ff007c0c */ /* 0x000fe2000bf05070 */
[----:B------:R-:W2:Y:S01]  /*7260*/  S2R R14, SR_CTAID.Y ;  /* 0x00000000000e7919 */ /* 0x000ea20000002600 */
[----:B------:R-:W-:Y:S01]  /*7270*/  ULDC UR7, c[0x0][0x630] ;  /* 0x00018c0000077ab9 */ /* 0x000fe20000000800 */
[----:B------:R-:W-:Y:S01]  /*7280*/  ULDC UR8, c[0x0][0x150] ;  /* 0x0000540000087ab9 */ /* 0x000fe20000000800 */
[----:B------:R-:W-:Y:S01]  /*7290*/  ISETP.NE.AND.EX P0, PT, RZ, UR5, PT, P0 ;  /* 0x00000005ff007c0c */ /* 0x000fe2000bf05300 */
[----:B------:R-:W-:Y:S02]  /*72a0*/  IMAD.MOV.U32 R4, RZ, RZ, R16 ;  /* 0x000000ffff047224 */ /* 0x000fe400078e0010 */
[----:B------:R-:W-:Y:S01]  /*72b0*/  IMAD.MOV.U32 R5, RZ, RZ, R17 ;  /* 0x000000ffff057224 */ /* 0x000fe200078e0011 */
[----:B0-----:R-:W-:-:S09]  /*72c0*/  I2FP.F32.U32 R21, R19 ;  /* 0x0000001300157245 */ /* 0x001fd20000201000 */
[----:B------:R-:W-:Y:S05]  /*72d0*/  @!P0 BRA `(.L_x_143) ;  /* 0x0000000000288947 */ /* 0x000fea0003800000 */
[----:B------:R-:W-:Y:S02]  /*72e0*/  ULDC UR6, c[0x0][0x634] ;  /* 0x00018d0000067ab9 */ /* 0x000fe40000000800 */
[----:B------:R-:W-:-:S05]  /*72f0*/  IADD3 R5, P0, R16, UR6, RZ ;  /* 0x0000000610057c10 */ /* 0x000fca000ff1e0ff */
[----:B------:R-:W-:-:S04]  /*7300*/  IMAD.X R15, RZ, RZ, R17, P0 ;  /* 0x000000ffff0f7224 */ /* 0x000fc800000e0611 */
[----:B------:R-:W-:-:S04]  /*7310*/  IMAD.WIDE.U32 R6, R15, UR4, RZ ;  /* 0x000000040f067c25 */ /* 0x000fc8000f8e00ff */
[----:B------:R-:W-:-:S04]  /*7320*/  IMAD.WIDE.U32 R6, P0, R5, UR5, R6 ;  /* 0x0000000505067c25 */ /* 0x000fc8000f800006 */
[----:B------:R-:W-:-:S04]  /*7330*/  IMAD.WIDE.U32 R4, R5, UR4, RZ ;  /* 0x0000000405047c25 */ /* 0x000fc8000f8e00ff */
[----:B------:R-:W-:Y:S01]  /*7340*/  IMAD.MOV.U32 R4, RZ, RZ, R7 ;  /* 0x000000ffff047224 */ /* 0x000fe200078e0007 */
[----:B------:R-:W-:Y:S01]  /*7350*/  IADD3 RZ, P1, R5, R6, RZ ;  /* 0x0000000605ff7210 */ /* 0x000fe20007f3e0ff */
[----:B------:R-:W-:-:S04]  /*7360*/  IMAD.X R5, RZ, RZ, RZ, P0 ;  /* 0x000000ffff057224 */ /* 0x000fc800000e06ff */
[----:B------:R-:W-:-:S08]  /*7370*/  IMAD.WIDE.U32.X R4, R15, UR5, R4, P1 ;  /* 0x000000050f047c25 */ /* 0x000fd000088e0404 */
.L_x_143:
[----:B------:R-:W-:Y:S01]  /*7380*/  FMUL R21, R21, UR8 ;  /* 0x0000000815157c20 */ /* 0x000fe20008400000 */
[--C-:B------:R-:W-:Y:S01]  /*7390*/  SHF.R.U64 R15, R4, UR7, R5.reuse ;  /* 0x00000007040f7c19 */ /* 0x100fe20008001205 */
[----:B------:R-:W-:Y:S01]  /*73a0*/  ULDC.64 UR4, c[0x0][0x620] ;  /* 0x0001880000047ab9 */ /* 0x000fe20000000a00 */
[----:B------:R-:W-:Y:S01]  /*73b0*/  SHF.R.U32.HI R4, RZ, UR7, R5 ;  /* 0x00000007ff047c19 */ /* 0x000fe20008011605 */
[----:B------:R-:W-:Y:S01]  /*73c0*/  ULDC.64 UR6, c[0x0][0x640] ;  /* 0x0001900000067ab9 */ /* 0x000fe20000000a00 */
[----:B------:R-:W-:Y:S01]  /*73d0*/  IADD3 R5, P0, RZ, -R15, RZ ;  /* 0x8000000fff057210 */ /* 0x000fe20007f1e0ff */
[----:B------:R-:W0:Y:S04]  /*73e0*/  F2I.U32.TRUNC.NTZ R21, R21 ;  /* 0x0000001500157305 */ /* 0x000e28000020f000 */
[----:B------:R-:W-:Y:S01]  /*73f0*/  IMAD.X R4, RZ, RZ, ~R4, P0 ;  /* 0x000000ffff047224 */ /* 0x000fe200000e0e04 */
[----:B------:R-:W-:-:S03]  /*7400*/  ISETP.NE.U32.AND P0, PT, RZ, UR6, PT ;  /* 0x00000006ff007c0c */ /* 0x000fc6000bf05070 */
[----:B------:R-:W-:Y:S01]  /*7410*/  IMAD R4, R4, UR4, RZ ;  /* 0x0000000404047c24 */ /* 0x000fe2000f8e02ff */
[----:B------:R-:W-:-:S03]  /*7420*/  ISETP.NE.AND.EX P0, PT, RZ, UR7, PT, P0 ;  /* 0x00000007ff007c0c */ /* 0x000fc6000bf05300 */
[C---:B------:R-:W-:Y:S01]  /*7430*/  IMAD R7, R5.reuse, UR5, R4 ;  /* 0x0000000505077c24 */ /* 0x040fe2000f8e0204 */
[----:B------:R-:W-:Y:S01]  /*7440*/  ULDC UR5, c[0x0][0x154] ;  /* 0x0000550000057ab9 */ /* 0x000fe20000000800 */
[----:B------:R-:W-:Y:S01]  /*7450*/  IMAD.WIDE.U32 R4, R5, UR4, R16 ;  /* 0x0000000405047c25 */ /* 0x000fe2000f8e0010 */
[----:B------:R-:W-:-:S03]  /*7460*/  ULDC UR4, c[0x0][0x618] ;  /* 0x0001860000047ab9 */ /* 0x000fc60000000800 */
[----:B0-----:R-:W-:Y:S02]  /*7470*/  IMAD.MOV R6, RZ, RZ, -R21 ;  /* 0x000000ffff067224 */ /* 0x001fe400078e0a15 */
[----:B------:R-:W0:Y:S01]  /*7480*/  LDC R21, c[0x0][0x148] ;  /* 0x00005200ff157b82 */ /* 0x000e220000000800 */
[----:B------:R-:W-:Y:S02]  /*7490*/  IMAD.IADD R5, R5, 0x1, R7 ;  /* 0x0000000105057824 */ /* 0x000fe400078e0207 */
[----:B-1----:R-:W-:Y:S01]  /*74a0*/  IMAD R19, R20, R6, R19 ;  /* 0x0000000614137224 */ /* 0x002fe200078e0213 */
[----:B--2---:R-:W-:Y:S02]  /*74b0*/  I2FP.F32.U32 R6, R14 ;  /* 0x0000000e00067245 */ /* 0x004fe40000201000 */
[--C-:B------:R-:W-:Y:S02]  /*74c0*/  SHF.R.U64 R20, R4, UR4, R5.reuse ;  /* 0x0000000404147c19 */ /* 0x100fe40008001205 */
[----:B------:R-:W-:Y:S01]  /*74d0*/  SHF.R.U32.HI R5, RZ, UR4, R5 ;  /* 0x00000004ff057c19 */ /* 0x000fe20008011605 */
[----:B------:R-:W-:Y:S01]  /*74e0*/  FMUL R6, R6, UR5 ;  /* 0x0000000506067c20 */ /* 0x000fe20008400000 */
[----:B------:R-:W-:-:S02]  /*74f0*/  ULDC UR4, c[0x0][0x608] ;  /* 0x0001820000047ab9 */ /* 0x000fc40000000800 */
[--C-:B------:R-:W-:Y:S01]  /*7500*/  SHF.R.U64 R23, R20, UR4, R5.reuse ;  /* 0x0000000414177c19 */ /* 0x100fe20008001205 */
[----:B------:R1:W2:Y:S01]  /*7510*/  F2I.U32.TRUNC.NTZ R24, R6 ;  /* 0x0000000600187305 */ /* 0x0002a2000020f000 */
[----:B------:R-:W-:Y:S01]  /*7520*/  SHF.R.U32.HI R4, RZ, UR4, R5 ;  /* 0x00000004ff047c19 */ /* 0x000fe20008011605 */
[----:B------:R-:W-:-:S03]  /*7530*/  ULDC UR4, c[0x0][0x658] ;  /* 0x0001960000047ab9 */ /* 0x000fc60000000800 */
[--C-:B------:R-:W-:Y:S02]  /*7540*/  SHF.R.U64 R22, R23, UR4, R4.reuse ;  /* 0x0000000417167c19 */ /* 0x100fe40008001204 */
[----:B------:R-:W-:-:S03]  /*7550*/  SHF.R.U32.HI R25, RZ, UR4, R4 ;  /* 0x00000004ff197c19 */ /* 0x000fc60008011604 */
[----:B------:R-:W-:Y:S02]  /*7560*/  IMAD.MOV.U32 R4, RZ, RZ, R22 ;  /* 0x000000ffff047224 */ /* 0x000fe400078e0016 */
[----:B------:R-:W-:Y:S01]  /*7570*/  IMAD.MOV.U32 R5, RZ, RZ, R25 ;  /* 0x000000ffff057224 */ /* 0x000fe200078e0019 */
[----:B-1----:R-:W-:Y:S06]  /*7580*/  @!P0 BRA `(.L_x_144) ;  /* 0x0000000000288947 */ /* 0x002fec0003800000 */
        /* <DEDUP_REMOVED lines=10> */
.L_x_144:
[----:B------:R-:W-:Y:S01]  /*7630*/  ISETP.NE.AND P0, PT, R2, 0x1, PT ;  /* 0x000000010200780c */ /* 0x000fe20003f05270 */
[----:B------:R-:W-:Y:S01]  /*7640*/  ULDC UR4, c[0x0][0x648] ;  /* 0x0001920000047ab9 */ /* 0x000fe20000000800 */
[----:B------:R-:W-:Y:S01]  /*7650*/  LOP3.LUT R23, R23, UR29, RZ, 0xc0, !PT ;  /* 0x0000001d17177c12 */ /* 0x000fe2000f8ec0ff */
[----:B--2---:R-:W-:Y:S01]  /*7660*/  IMAD.MOV R24, RZ, RZ, -R24 ;  /* 0x000000ffff187224 */ /* 0x004fe200078e0a18 */
[----:B------:R-:W-:Y:S01]  /*7670*/  SHF.R.U64 R4, R4, UR4, R5 ;  /* 0x0000000404047c19 */ /* 0x000fe20008001205 */
[----:B------:R-:W-:Y:S01]  /*7680*/  ULDC UR4, c[0x0][0x638] ;  /* 0x00018e0000047ab9 */ /* 0x000fe20000000800 */
[----:B------:R-:W-:Y:S01]  /*7690*/  LOP3.LUT R7, R20, UR13, RZ, 0xc0, !PT ;  /* 0x0000000d14077c12 */ /* 0x000fe2000f8ec0ff */
[----:B------:R-:W-:Y:S02]  /*76a0*/  ULDC UR5, c[0x0][0x610] ;  /* 0x0001840000057ab9 */ /* 0x000fe40000000800 */
[----:B------:R-:W-:Y:S02]  /*76b0*/  IMAD.MOV R5, RZ, RZ, -R4 ;  /* 0x000000ffff057224 */ /* 0x000fe400078e0a04 */
[----:B------:R-:W-:-:S02]  /*76c0*/  IMAD R4, R4, UR21, R23 ;  /* 0x0000001504047c24 */ /* 0x000fc4000f8e0217 */
[----:B0-----:R-:W-:Y:S02]  /*76d0*/  @P0 IMAD R19, R21, R24, R14 ;  /* 0x0000001815130224 */ /* 0x001fe400078e020e */
[----:B------:R-:W-:Y:S01]  /*76e0*/  IMAD R22, R5, UR4, R22 ;  /* 0x0000000405167c24 */ /* 0x000fe2000f8e0216 */
[----:B------:R-:W-:Y:S01]  /*76f0*/  ULDC UR4, c[0x0][0x600] ;  /* 0x0001800000047ab9 */ /* 0x000fe20000000800 */
[----:B------:R-:W-:Y:S02]  /*7700*/  IMAD R20, R4, UR5, R19 ;  /* 0x0000000504147c24 */ /* 0x000fe4000f8e0213 */
[----:B------:R-:W-:Y:S02]  /*7710*/  IMAD R5, R22, UR4, R7 ;  /* 0x0000000416057c24 */ /* 0x000fe4000f8e0207 */
[----:B------:R-:W-:Y:S02]  /*7720*/  IMAD.MOV.U32 R4, RZ, RZ, 0x1 ;  /* 0x00000001ff047424 */ /* 0x000fe400078e00ff */
[----:B------:R-:W-:Y:S01]  /*7730*/  IMAD.MOV.U32 R7, RZ, RZ, R15 ;  /* 0x000000ffff077224 */ /* 0x000fe200078e000f */
[----:B------:R-:W-:-:S02]  /*7740*/  SEL R19, R5, R20, !P0 ;  /* 0x0000001405137207 */ /* 0x000fc40004000000 */
[----:B------:R-:W-:-:S07]  /*7750*/  SEL R20, R20, R5, !P0 ;  /* 0x0000000514147207 */ /* 0x000fce0004000000 */
.L_x_142:
[----:B------:R-:W-:Y:S05]  /*7760*/  BSYNC B1 ;  /* 0x0000000000017941 */ /* 0x000fea0003800000 */
.L_x_141:
[----:B------:R-:W-:-:S13]  /*7770*/  LOP3.LUT P0, RZ, R4, 0xff, RZ, 0xc0, !PT ;  /* 0x000000ff04ff7812 */ /* 0x000fda000780c0ff */
[----:B------:R-:W-:Y:S05]  /*7780*/  @P0 BRA `(.L_x_145) ;  /* 0xfffffff000b00947 */ /* 0x000fea000383ffff */
[----:B------:R-:W-:Y:S05]  /*7790*/  BSYNC B0 ;  /* 0x0000000000007941 */ /* 0x000fea0003800000 */
.L_x_134:
[----:B------:R-:W-:-:S03]  /*77a0*/  UMOV UR4, 0xffffffff ;  /* 0xffffffff00047882 */ /* 0x000fc60000000000 */
[----:B------:R-:W-:Y:S05]  /*77b0*/  BRA.DIV UR4, `(.L_x_146) ;  /* 0x0000000204cc7947 */ /* 0x000fea000b800000 */
[----:B------:R-:W-:-:S13]  /*77c0*/  ELECT P6, URZ, PT ;  /* 0x00000000003f782f */ /* 0x000fda00038c0000 */
.L_x_158:
[----:B------:R-:W-:Y:S04]  /*77d0*/  BSSY B0, `(.L_x_147) ;  /* 0x0000019000007945 */ /* 0x000fe80003800000 */
[----:B------:R-:W-:Y:S05]  /*77e0*/  @!P6 BRA `(.L_x_148) ;  /* 0x00000000005ce947 */ /* 0x000fea0003800000 */
[----:B------:R-:W-:-:S04]  /*77f0*/  LOP3.LUT R18, R18, 0x2, RZ, 0xfc, !PT ;  /* 0x0000000212127812 */ /* 0x000fc800078efcff */
[----:B------:R-:W-:-:S13]  /*7800*/  ISETP.NE.AND P0, PT, R18, 0x3, PT ;  /* 0x000000031200780c */ /* 0x000fda0003f05270 */
[----:B------:R-:W-:Y:S05]  /*7810*/  @!P0 BRA `(.L_x_149) ;  /* 0x0000000000048947 */ /* 0x000fea0003800000 */
[----:B------:R-:W-:Y:S01]  /*7820*/  BPT.TRAP 0x1 ;  /* 0x000000040000795c */ /* 0x000fe20000300000 */
.L_x_149:
[----:B------:R-:W0:Y:S01]  /*7830*/  S2R R5, SR_CgaCtaId ;  /* 0x0000000000057919 */ /* 0x000e220000008800 */
[----:B------:R-:W-:Y:S02]  /*7840*/  MOV R0, 0x400 ;  /* 0x0000040000007802 */ /* 0x000fe40000000f00 */
[----:B------:R-:W-:Y:S02]  /*7850*/  SHF.L.U32 R2, R3, 0x1f, RZ ;  /* 0x0000001f03027819 */ /* 0x000fe400000006ff */
[----:B0-----:R-:W-:-:S05]  /*7860*/  LEA R5, R5, R0, 0x18 ;  /* 0x0000000005057211 */ /* 0x001fca00078ec0ff */
[----:B------:R-:W-:-:S04]  /*7870*/  VIADD R5, R5, 0x10 ;  /* 0x0000001005057836 */ /* 0x000fc80000000000 */
[C---:B------:R-:W-:Y:S02]  /*7880*/  IMAD R7, R8.reuse, 0x8, R5 ;  /* 0x0000000808077824 */ /* 0x040fe400078e0205 */
[----:B------:R-:W-:Y:S02]  /*7890*/  VIADD R8, R8, 0x1 ;  /* 0x0000000108087836 */ /* 0x000fe40000000000 */
[----:B------:R-:W0:Y:S03]  /*78a0*/  SYNCS.PHASECHK.TRANS64.TRYWAIT P0, [R7+URZ], R2 ;  /* 0x00000002070075a7 */ /* 0x000e26000800017f */
[----:B------:R-:W-:-:S04]  /*78b0*/  ISETP.NE.AND P1, PT, R8, 0x2, PT ;  /* 0x000000020800780c */ /* 0x000fc80003f25270 */
[----:B------:R-:W-:Y:S02]  /*78c0*/  SEL R0, RZ, 0x1, P1 ;  /* 0x00000001ff007807 */ /* 0x000fe40000800000 */
[----:B------:R-:W-:Y:S02]  /*78d0*/  SEL R8, R8, RZ, P1 ;  /* 0x000000ff08087207 */ /* 0x000fe40000800000 */
[----:B------:R-:W-:Y:S01]  /*78e0*/  LOP3.LUT R0, R3, R0, RZ, 0x3c, !PT ;  /* 0x0000000003007212 */ /* 0x000fe200078e3cff */
[----:B0-----:R-:W-:Y:S06]  /*78f0*/  @!P0 BRA `(.L_x_150) ;  /* 0x00000000009c8947 */ /* 0x001fec0003800000 */
.L_x_159:
[----:B------:R-:W-:Y:S01]  /*7900*/  IMAD R5, R8, 0x8, R5 ;  /* 0x0000000808057824 */ /* 0x000fe200078e0205 */
[----:B------:R-:W-:-:S07]  /*7910*/  SHF.L.U32 R0, R0, 0x1f, RZ ;  /* 0x0000001f00007819 */ /* 0x000fce00000006ff */
.L_x_151:
[----:B-1----:R1:W2:Y:S02]  /*7920*/  SYNCS.PHASECHK.TRANS64.TRYWAIT P0, [R5+URZ], R0 ;  /* 0x00000000050075a7 */ /* 0x0022a4000800017f */
[----:B--2---:R-:W-:Y:S05]  /*7930*/  @!P0 NANOSLEEP.SYNCS 0x989680 ;  /* 0x009896800000895d */ /* 0x004fea0003900000 */
[----:B------:R-:W2:Y:S02]  /*7940*/  @!P0 SYNCS.PHASECHK.TRANS64 P0, [R5+URZ], R0 ;  /* 0x00000000050085a7 */ /* 0x000ea4000800007f */
[----:B--2---:R-:W-:Y:S05]  /*7950*/  @!P0 BRA `(.L_x_151) ;  /* 0xfffffffc00f08947 */ /* 0x004fea000383ffff */
.L_x_148:
[----:B------:R-:W-:Y:S05]  /*7960*/  BSYNC B0 ;  /* 0x0000000000007941 */ /* 0x000fea0003800000 */
.L_x_147:
[----:B------:R-:W-:Y:S05]  /*7970*/  EXIT ;  /* 0x000000000000794d */ /* 0x000fea0003800000 */
.L_x_21:
[----:B-1----:R1:W2:Y:S02]  /*7980*/  SYNCS.PHASECHK.TRANS64.TRYWAIT P1, [R3+URZ], R0 ;  /* 0x00000000030075a7 */ /* 0x0022a4000802017f */
[----:B--2---:R-:W-:Y:S05]  /*7990*/  @!P1 NANOSLEEP.SYNCS 0x989680 ;  /* 0x009896800000995d */ /* 0x004fea0003900000 */
[----:B------:R-:W2:Y:S02]  /*79a0*/  @!P1 SYNCS.PHASECHK.TRANS64 P1, [R3+URZ], R0 ;  /* 0x00000000030095a7 */ /* 0x000ea4000802007f */
[----:B--2---:R-:W-:Y:S05]  /*79b0*/  @!P1 BRA `(.L_x_21) ;  /* 0xfffffffc00f09947 */ /* 0x004fea000383ffff */
[----:B------:R-:W-:Y:S05]  /*79c0*/  BRA `(.L_x_20) ;  /* 0xffffff9c00687947 */ /* 0x000fea000383ffff */
.L_x_26:
[----:B-1----:R1:W2:Y:S02]  /*79d0*/  SYNCS.PHASECHK.TRANS64.TRYWAIT P1, [R5+URZ], R4 ;  /* 0x00000004050075a7 */ /* 0x0022a4000802017f */
[----:B--2---:R-:W-:Y:S05]  /*79e0*/  @!P1 NANOSLEEP.SYNCS 0x989680 ;  /* 0x009896800000995d */ /* 0x004fea0003900000 */
[----:B------:R-:W2:Y:S02]  /*79f0*/  @!P1 SYNCS.PHASECHK.TRANS64 P1, [R5+URZ], R4 ;  /* 0x00000004050095a7 */ /* 0x000ea4000802007f */
[----:B--2---:R-:W-:Y:S05]  /*7a00*/  @!P1 BRA `(.L_x_26) ;  /* 0xfffffffc00f09947 */ /* 0x004fea000383ffff */
[----:B------:R-:W-:Y:S05]  /*7a10*/  BRA `(.L_x_25) ;  /* 0xffffffa400907947 */ /* 0x000fea000383ffff */
.L_x_135:
[----:B------:R-:W-:Y:S01]  /*7a20*/  BSSY B1, `(.L_x_152) ;  /* 0x0000006000017945 */ /* 0x000fe20003800000 */
[----:B------:R-:W-:-:S07]  /*7a30*/  IMAD.MOV.U32 R15, RZ, RZ, -0x1 ;  /* 0xffffffffff0f7424 */ /* 0x000fce00078e00ff */
[----:B------:R-:W-:Y:S05]  /*7a40*/  WARPSYNC.COLLECTIVE R15, `(.L_x_153) ;  /* 0x000000000f0c7348 */ /* 0x000fea0003c00000 */
[----:B------:R-:W-:Y:S02]  /*7a50*/  ELECT P6, UR62, PT ;  /* 0x00000000003e782f */ /* 0x000fe400038c0000 */
[----:B------:R-:W-:Y:S01]  /*7a60*/  MOV R14, UR62 ;  /* 0x0000003e000e7c02 */ /* 0x000fe20008000f00 */
[----:B------:R-:W-:Y:S10]  /*7a70*/  ENDCOLLECTIVE ;  /* 0x000000000000791b */ /* 0x000ff40003800000 */
.L_x_153:
[----:B------:R-:W-:Y:S05]  /*7a80*/  BSYNC B1 ;  /* 0x0000000000017941 */ /* 0x000fea0003800000 */
.L_x_152:
[----:B------:R-:W-:Y:S05]  /*7a90*/  BRA `(.L_x_154) ;  /* 0xffffffec00f87947 */ /* 0x000fea000383ffff */
.L_x_138:
[----:B0-----:R0:W1:Y:S02]  /*7aa0*/  SYNCS.PHASECHK.TRANS64.TRYWAIT P0, [R21+URZ+0x10], R6 ;  /* 0x00001006150075a7 */ /* 0x001064000800017f */
[----:B-1----:R-:W-:Y:S05]  /*7ab0*/  @!P0 NANOSLEEP.SYNCS 0x989680 ;  /* 0x009896800000895d */ /* 0x002fea0003900000 */
[----:B------:R-:W1:Y:S02]  /*7ac0*/  @!P0 SYNCS.PHASECHK.TRANS64 P0, [R21+URZ+0x10], R6 ;  /* 0x00001006150085a7 */ /* 0x000e64000800007f */
[----:B-1----:R-:W-:Y:S05]  /*7ad0*/  @!P0 BRA `(.L_x_138) ;  /* 0xfffffffc00f08947 */ /* 0x002fea000383ffff */
[----:B------:R-:W-:Y:S05]  /*7ae0*/  BRA `(.L_x_155) ;  /* 0xfffffff000347947 */ /* 0x000fea000383ffff */
.L_x_146:
[----:B------:R-:W-:Y:S01]  /*7af0*/  BSSY B0, `(.L_x_156) ;  /* 0x0000006000007945 */ /* 0x000fe20003800000 */
[----:B------:R-:W-:-:S07]  /*7b00*/  IMAD.MOV.U32 R15, RZ, RZ, -0x1 ;  /* 0xffffffffff0f7424 */ /* 0x000fce00078e00ff */
[----:B------:R-:W-:Y:S05]  /*7b10*/  WARPSYNC.COLLECTIVE R15, `(.L_x_157) ;  /* 0x000000000f0c7348 */ /* 0x000fea0003c00000 */
[----:B------:R-:W-:Y:S02]  /*7b20*/  ELECT P6, UR62, PT ;  /* 0x00000000003e782f */ /* 0x000fe400038c0000 */
[----:B------:R-:W-:Y:S01]  /*7b30*/  MOV R14, UR62 ;  /* 0x0000003e000e7c02 */ /* 0x000fe20008000f00 */
[----:B------:R-:W-:Y:S10]  /*7b40*/  ENDCOLLECTIVE ;  /* 0x000000000000791b */ /* 0x000ff40003800000 */
.L_x_157:
[----:B------:R-:W-:Y:S05]  /*7b50*/  BSYNC B0 ;  /* 0x0000000000007941 */ /* 0x000fea0003800000 */
.L_x_156:
[----:B------:R-:W-:Y:S05]  /*7b60*/  BRA `(.L_x_158) ;  /* 0xfffffffc00187947 */ /* 0x000fea000383ffff */
.L_x_150:
[----:B0-----:R0:W1:Y:S02]  /*7b70*/  SYNCS.PHASECHK.TRANS64.TRYWAIT P0, [R7+URZ], R2 ;  /* 0x00000002070075a7 */ /* 0x001064000800017f */
[----:B-1----:R-:W-:Y:S05]  /*7b80*/  @!P0 NANOSLEEP.SYNCS 0x989680 ;  /* 0x009896800000895d */ /* 0x002fea0003900000 */
[----:B------:R-:W1:Y:S02]  /*7b90*/  @!P0 SYNCS.PHASECHK.TRANS64 P0, [R7+URZ], R2 ;  /* 0x00000002070085a7 */ /* 0x000e64000800007f */
[----:B-1----:R-:W-:Y:S05]  /*7ba0*/  @!P0 BRA `(.L_x_150) ;  /* 0xfffffffc00f08947 */ /* 0x002fea000383ffff */
[----:B------:R-:W-:Y:S05]  /*7bb0*/  BRA `(.L_x_159) ;  /* 0xfffffffc00507947 */ /* 0x000fea000383ffff */
.L_x_160:
[----:B------:R-:W-:-:S00]  /*7bc0*/  BRA `(.L_x_160) ;  /* 0xfffffffc00fc7947 */ /* 0x000fc0000383ffff */
[----:B------:R-:W-:-:S00]  /*7bd0*/  NOP ;  /* 0x0000000000007918 */ /* 0x000fc00000000000 */
        /* <DEDUP_REMOVED lines=10> */
.L_x_161:


//--------------------- .nv.global.init           --------------------------
	.section	.nv.global.init,"aw",@progbits
.nv.global.init:
	.type		$str$22,@object
	.size		$str$22,($str$23 - $str$22)
$str$22:
        /*0000*/ 	.byte	0x6b, 0x5f, 0x74, 0x69, 0x6c, 0x65, 0x5f, 0x63, 0x6f, 0x75, 0x6e, 0x74, 0x20, 0x3e, 0x3d, 0x20
        /*0010*/ 	.byte	0x31, 0x00
	.type		$str$23,@object
	.size		$str$23,(__unnamed_1 - $str$23)
$str$23:
        /*0012*/ 	.byte	0x2f, 0x74, 0x6d, 0x70, 0x2f, 0x63, 0x75, 0x74, 0x6c, 0x61, 0x73, 0x73, 0x5f, 0x73, 0x77, 0x65
        /*0022*/ 	.byte	0x65, 0x70, 0x5f, 0x73, 0x72, 0x63, 0x2f, 0x69, 0x6e, 0x63, 0x6c, 0x75, 0x64, 0x65, 0x2f, 0x63
        /*0032*/ 	.byte	0x75, 0x74, 0x6c, 0x61, 0x73, 0x73, 0x2f, 0x67, 0x65, 0x6d, 0x6d, 0x2f, 0x63, 0x6f, 0x6c, 0x6c
        /*0042*/ 	.byte	0x65, 0x63, 0x74, 0x69, 0x76, 0x65, 0x2f, 0x73, 0x6d, 0x39, 0x30, 0x5f, 0x6d, 0x6d, 0x61, 0x5f
        /*0052*/ 	.byte	0x74, 0x6d, 0x61, 0x5f, 0x67, 0x6d, 0x6d, 0x61, 0x5f, 0x73, 0x73, 0x5f, 0x77, 0x61, 0x72, 0x70
        /*0062*/ 	.byte	0x73, 0x70, 0x65, 0x63, 0x69, 0x61, 0x6c, 0x69, 0x7a, 0x65, 0x64, 0x2e, 0x68, 0x70, 0x70, 0x00
	.type		__unnamed_1,@object
	.size		__unnamed_1,(.L_0 - __unnamed_1)
__unnamed_1:
        /*0072*/ 	.byte	0x76, 0x6f, 0x69, 0x64, 0x20, 0x63, 0x75, 0x74, 0x6c, 0x61, 0x73, 0x73, 0x3a, 0x3a, 0x67, 0x65
        /* <DEDUP_REMOVED lines=180> */
        /*0bc2*/ 	.byte	0x74, 0x65, 0x3a, 0x3a, 0x69, 0x64, 0x65, 0x6e, 0x74, 0x69, 0x74, 0x79, 0x5d, 0x00
.L_0:


//--------------------- .nv.shared._ZN7cutlass13device_kernelINS_4gemm6kernel13GemmUniversalIN4cute5tupleIJiiiiEEENS1_10collective13CollectiveMmaINS1_34MainloopSm90TmaGmmaWarpSpecializedILi2ENS5_IJNS4_1CILi2EEENSA_ILi1EEESC_EEENS1_35KernelTmaWarpSpecializedCooperativeEEENS5_IJNSA_ILi128EEENSA_ILi96EEENSA_ILi256EEEEEENS_10bfloat16_tENS5_IJlSC_lEEESK_SL_NS4_8TiledMMAINS4_8MMA_AtomIJNS4_4SM904GMMA27MMA_64x96x16_F32BF16BF16_SSILNSP_5MajorE0ELSR_0ELNSP_7ScaleInE1ELSS_1EEEEEENS4_6LayoutISD_NS5_IJSC_NSA_ILi0EEESW_EEEEENS5_IJNS4_10UnderscoreESZ_SZ_EEEEENS4_13SM90_TMA_LOADENS4_14ComposedLayoutINS4_7SwizzleILi3ELi4ELi3EEENS4_18smem_ptr_flag_bitsILi16EEENSV_INS5_IJNSA_ILi8EEENSA_ILi64EEEEEENS5_IJS19_SC_EEEEEEEvNS4_8identityENS4_23SM90_TMA_LOAD_MULTICASTES1D_vS1E_EENS_8epilogue10collective6detail29Sm90TmaWarpSpecializedAdapterINS1I_15DefaultEpilogueISK_SL_SL_NS1H_6thread17LinearCombinationISK_Li1EffLNS1M_9ScaleType4KindE0ELNS_15FloatRoundStyleE2ESK_EENS1_15EpilogueDefaultEEEEEvvEEEEvNT_6ParamsE --------------------------
	.section	.nv.shared._ZN7cutlass13device_kernelINS_4gemm6kernel13GemmUniversalIN4cute5tupleIJiiiiEEENS1_10collective13CollectiveMmaINS1_34MainloopSm90TmaGmmaWarpSpecializedILi2ENS5_IJNS4_1CILi2EEENSA_ILi1EEESC_EEENS1_35KernelTmaWarpSpecializedCooperativeEEENS5_IJNSA_ILi128EEENSA_ILi96EEENSA_ILi256EEEEEENS_10bfloat16_tENS5_IJlSC_lEEESK_SL_NS4_8TiledMMAINS4_8MMA_AtomIJNS4_4SM904GMMA27MMA_64x96x16_F32BF16BF16_SSILNSP_5MajorE0ELSR_0ELNSP_7ScaleInE1ELSS_1EEEEEENS4_6LayoutISD_NS5_IJSC_NSA_ILi0EEESW_EEEEENS5_IJNS4_10UnderscoreESZ_SZ_EEEEENS4_13SM90_TMA_LOADENS4_14ComposedLayoutINS4_7SwizzleILi3ELi4ELi3EEENS4_18smem_ptr_flag_bitsILi16EEENSV_INS5_IJNSA_ILi8EEENSA_ILi64EEEEEENS5_IJS19_SC_EEEEEEEvNS4_8identityENS4_23SM90_TMA_LOAD_MULTICASTES1D_vS1E_EENS_8epilogue10collective6detail29Sm90TmaWarpSpecializedAdapterINS1I_15DefaultEpilogueISK_SL_SL_NS1H_6thread17LinearCombinationISK_Li1EffLNS1M_9ScaleType4KindE0ELNS_15FloatRoundStyleE2ESK_EENS1_15EpilogueDefaultEEEEEvvEEEEvNT_6ParamsE,"aw",@nobits
	.sectionflags	@""
	.align	16
	.zero		1024


//--------------------- .nv.shared.reserved.0     --------------------------
	.section	.nv.shared.reserved.0,"aw",@nobits
	.weak		__nv_reservedSMEM_offset_0_alias
	.size		__nv_reservedSMEM_offset_0_alias, 0, 0
	.other		__nv_reservedSMEM_offset_0_alias,@"STO_CUDA_RESERVED_SHARED STV_DEFAULT"
__nv_reservedSMEM_offset_0_alias:
	.zero		0


//--------------------- .nv.global                --------------------------
	.section	.nv.global,"aw",@nobits
.nv.global:
	.type		_ZN40_INTERNAL_5b8d10e6_4_k_cu_71702dee_152154cute1_E,@object
	.size		_ZN40_INTERNAL_5b8d10e6_4_k_cu_71702dee_152154cute1_E,(_ZN40_INTERNAL_5b8d10e6_4_k_cu_71702dee_152154cuda3std3__45__cpo6cbeginE - _ZN40_INTERNAL_5b8d10e6_4_k_cu_71702dee_152154cute1_E)
_ZN40_INTERNAL_5b8d10e6_4_k_cu_71702dee_152154cute1_E:
	.zero		1
	.type		_ZN40_INTERNAL_5b8d10e6_4_k_cu_71702dee_152154cuda3std3__45__cpo6cbeginE,@object
	.size		_ZN40_INTERNAL_5b8d10e6_4_k_cu_71702dee_152154cuda3std3__45__cpo6cbeginE,(_ZN40_INTERNAL_5b8d10e6_4_k_cu_71702dee_152154cuda3std3__48in_placeE - _ZN40_INTERNAL_5b8d10e6_4_k_cu_71702dee_152154cuda3std3__45__cpo6cbeginE)
_ZN40_INTERNAL_5b8d10e6_4_k_cu_71702dee_152154cuda3std3__45__cpo6cbeginE:
	.zero		1
	.type		_ZN40_INTERNAL_5b8d10e6_4_k_cu_71702dee_152154cuda3std3__48in_placeE,@object
	.size		_ZN40_INTERNAL_5b8d10e6_4_k_cu_71702dee_152154cuda3std3__48in_placeE,(_ZN40_INTERNAL_5b8d10e6_4_k_cu_71702dee_152154cuda3std6ranges3__45__cpo9iter_moveE - _ZN40_INTERNAL_5b8d10e6_4_k_cu_71702dee_152154cuda3std3__48in_placeE)
_ZN40_INTERNAL_5b8d10e6_4_k_cu_71702dee_152154cuda3std3__48in_placeE:
	.zero		1
	.type		_ZN40_INTERNAL_5b8d10e6_4_k_cu_71702dee_152154cuda3std6ranges3__45__cpo9iter_moveE,@object
	.size		_ZN40_INTERNAL_5b8d10e6_4_k_cu_71702dee_152154cuda3std6ranges3__45__cpo9iter_moveE,(_ZN40_INTERNAL_5b8d10e6_4_k_cu_71702dee_152154cuda3std3__45__cpo5beginE - _ZN40_INTERNAL_5b8d10e6_4_k_cu_71702dee_152154cuda3std6ranges3__45__cpo9iter_moveE)
_ZN40_INTERNAL_5b8d10e6_4_k_cu_71702dee_152154cuda3std6ranges3__45__cpo9iter_moveE:
	.zero		1
	.type		_ZN40_INTERNAL_5b8d10e6_4_k_cu_71702dee_152154cuda3std3__45__cpo5beginE,@object
	.size		_ZN40_INTERNAL_5b8d10e6_4_k_cu_71702dee_152154cuda3std3__45__cpo5beginE,(_ZN40_INTERNAL_5b8d10e6_4_k_cu_71702dee_152154cuda3std3__442_GLOBAL__N__5b8d10e6_4_k_cu_71702dee_152156ignoreE - _ZN40_INTERNAL_5b8d10e6_4_k_cu_71702dee_152154cuda3std3__45__cpo5beginE)
_ZN40_INTERNAL_5b8d10e6_4_k_cu_71702dee_152154cuda3std3__45__cpo5beginE:
	.zero		1
	.type		_ZN40_INTERNAL_5b8d10e6_4_k_cu_71702dee_152154cuda3std3__442_GLOBAL__N__5b8d10e6_4_k_cu_71702dee_152156ignoreE,@object
	.size		_ZN40_INTERNAL_5b8d10e6_4_k_cu_71702dee_152154cuda3std3__442_GLOBAL__N__5b8d10e6_4_k_cu_71702dee_152156ignoreE,(_ZN40_INTERNAL_5b8d10e6_4_k_cu_71702dee_152154cute7productE - _ZN40_INTERNAL_5b8d10e6_4_k_cu_71702dee_152154cuda3std3__442_GLOBAL__N__5b8d10e6_4_k_cu_71702dee_152156ignoreE)
_ZN40_INTERNAL_5b8d10e6_4_k_cu_71702dee_152154cuda3std3__442_GLOBAL__N__5b8d10e6_4_k_cu_71702dee_152156ignoreE:
	.zero		1
	.type		_ZN40_INTERNAL_5b8d10e6_4_k_cu_71702dee_152154cute7productE,@object
	.size		_ZN40_INTERNAL_5b8d10e6_4_k_cu_71702dee_152154cute7productE,(_ZN40_INTERNAL_5b8d10e6_4_k_cu_71702dee_152154cuda3std3__45__cpo3endE - _ZN40_INTERNAL_5b8d10e6_4_k_cu_71702dee_152154cute7productE)
_ZN40_INTERNAL_5b8d10e6_4_k_cu_71702dee_152154cute7productE:
	.zero		1
	.type		_ZN40_INTERNAL_5b8d10e6_4_k_cu_71702dee_152154cuda3std3__45__cpo3endE,@object
	.size		_ZN40_INTERNAL_5b8d10e6_4_k_cu_71702dee_152154cuda3std3__45__cpo3endE,(_ZN40_INTERNAL_5b8d10e6_4_k_cu_71702dee_152154cuda3std3__419piecewise_constructE - _ZN40_INTERNAL_5b8d10e6_4_k_cu_71702dee_152154cuda3std3__45__cpo3endE)
_ZN40_INTERNAL_5b8d10e6_4_k_cu_71702dee_152154cuda3std3__45__cpo3endE:
	.zero		1
	.type		_ZN40_INTERNAL_5b8d10e6_4_k_cu_71702dee_152154cuda3std3__419piecewise_constructE,@object
	.size		_ZN40_INTERNAL_5b8d10e6_4_k_cu_71702dee_152154cuda3std3__419piecewise_constructE,(_ZN40_INTERNAL_5b8d10e6_4_k_cu_71702dee_152154cuda3std3__45__cpo4cendE - _ZN40_INTERNAL_5b8d10e6_4_k_cu_71702dee_152154cuda3std3__419piecewise_constructE)
_ZN40_INTERNAL_5b8d10e6_4_k_cu_71702dee_152154cuda3std3__419piecewise_constructE:
	.zero		1
	.type		_ZN40_INTERNAL_5b8d10e6_4_k_cu_71702dee_152154cuda3std3__45__cpo4cendE,@object
	.size		_ZN40_INTERNAL_5b8d10e6_4_k_cu_71702dee_152154cuda3std3__45__cpo4cendE,(_ZN40_INTERNAL_5b8d10e6_4_k_cu_71702dee_152154cuda3std6ranges3__45__cpo4swapE - _ZN40_INTERNAL_5b8d10e6_4_k_cu_71702dee_152154cuda3std3__45__cpo4cendE)
_ZN40_INTERNAL_5b8d10e6_4_k_cu_71702dee_152154cuda3std3__45__cpo4cendE:
	.zero		1
	.type		_ZN40_INTERNAL_5b8d10e6_4_k_cu_71702dee_152154cuda3std6ranges3__45__cpo4swapE,@object
	.size		_ZN40_INTERNAL_5b8d10e6_4_k_cu_71702dee_152154cuda3std6ranges3__45__cpo4swapE,(.L_8 - _ZN40_INTERNAL_5b8d10e6_4_k_cu_71702dee_152154cuda3std6ranges3__45__cpo4swapE)
_ZN40_INTERNAL_5b8d10e6_4_k_cu_71702dee_152154cuda3std6ranges3__45__cpo4swapE:
	.zero		1
.L_8:


//--------------------- .nv.constant0._ZN7cutlass13device_kernelINS_4gemm6kernel13GemmUniversalIN4cute5tupleIJiiiiEEENS1_10collective13CollectiveMmaINS1_34MainloopSm90TmaGmmaWarpSpecializedILi2ENS5_IJNS4_1CILi2EEENSA_ILi1EEESC_EEENS1_35KernelTmaWarpSpecializedCooperativeEEENS5_IJNSA_ILi128EEENSA_ILi96EEENSA_ILi256EEEEEENS_10bfloat16_tENS5_IJlSC_lEEESK_SL_NS4_8TiledMMAINS4_8MMA_AtomIJNS4_4SM904GMMA27MMA_64x96x16_F32BF16BF16_SSILNSP_5MajorE0ELSR_0ELNSP_7ScaleInE1ELSS_1EEEEEENS4_6LayoutISD_NS5_IJSC_NSA_ILi0EEESW_EEEEENS5_IJNS4_10UnderscoreESZ_SZ_EEEEENS4_13SM90_TMA_LOADENS4_14ComposedLayoutINS4_7SwizzleILi3ELi4ELi3EEENS4_18smem_ptr_flag_bitsILi16EEENSV_INS5_IJNSA_ILi8EEENSA_ILi64EEEEEENS5_IJS19_SC_EEEEEEEvNS4_8identityENS4_23SM90_TMA_LOAD_MULTICASTES1D_vS1E_EENS_8epilogue10collective6detail29Sm90TmaWarpSpecializedAdapterINS1I_15DefaultEpilogueISK_SL_SL_NS1H_6thread17LinearCombinationISK_Li1EffLNS1M_9ScaleType4KindE0ELNS_15FloatRoundStyleE2ESK_EENS1_15EpilogueDefaultEEEEEvvEEEEvNT_6ParamsE --------------------------
	.section	.nv.constant0._ZN7cutlass13device_kernelINS_4gemm6kernel13GemmUniversalIN4cute5tupleIJiiiiEEENS1_10collective13CollectiveMmaINS1_34MainloopSm90TmaGmmaWarpSpecializedILi2ENS5_IJNS4_1CILi2EEENSA_ILi1EEESC_EEENS1_35KernelTmaWarpSpecializedCooperativeEEENS5_IJNSA_ILi128EEENSA_ILi96EEENSA_ILi256EEEEEENS_10bfloat16_tENS5_IJlSC_lEEESK_SL_NS4_8TiledMMAINS4_8MMA_AtomIJNS4_4SM904GMMA27MMA_64x96x16_F32BF16BF16_SSILNSP_5MajorE0ELSR_0ELNSP_7ScaleInE1ELSS_1EEEEEENS4_6LayoutISD_NS5_IJSC_NSA_ILi0EEESW_EEEEENS5_IJNS4_10UnderscoreESZ_SZ_EEEEENS4_13SM90_TMA_LOADENS4_14ComposedLayoutINS4_7SwizzleILi3ELi4ELi3EEENS4_18smem_ptr_flag_bitsILi16EEENSV_INS5_IJNSA_ILi8EEENSA_ILi64EEEEEENS5_IJS19_SC_EEEEEEEvNS4_8identityENS4_23SM90_TMA_LOAD_MULTICASTES1D_vS1E_EENS_8epilogue10collective6detail29Sm90TmaWarpSpecializedAdapterINS1I_15DefaultEpilogueISK_SL_SL_NS1H_6thread17LinearCombinationISK_Li1EffLNS1M_9ScaleType4KindE0ELNS_15FloatRoundStyleE2ESK_EENS1_15EpilogueDefaultEEEEEvvEEEEvNT_6ParamsE,"a",@progbits
	.sectionflags	@""
	.align	4
.nv.constant0._ZN7cutlass13device_kernelINS_4gemm6kernel13GemmUniversalIN4cute5tupleIJiiiiEEENS1_10collective13CollectiveMmaINS1_34MainloopSm90TmaGmmaWarpSpecializedILi2ENS5_IJNS4_1CILi2EEENSA_ILi1EEESC_EEENS1_35KernelTmaWarpSpecializedCooperativeEEENS5_IJNSA_ILi128EEENSA_ILi96EEENSA_ILi256EEEEEENS_10bfloat16_tENS5_IJlSC_lEEESK_SL_NS4_8TiledMMAINS4_8MMA_AtomIJNS4_4SM904GMMA27MMA_64x96x16_F32BF16BF16_SSILNSP_5MajorE0ELSR_0ELNSP_7ScaleInE1ELSS_1EEEEEENS4_6LayoutISD_NS5_IJSC_NSA_ILi0EEESW_EEEEENS5_IJNS4_10UnderscoreESZ_SZ_EEEEENS4_13SM90_TMA_LOADENS4_14ComposedLayoutINS4_7SwizzleILi3ELi4ELi3EEENS4_18smem_ptr_flag_bitsILi16EEENSV_INS5_IJNSA_ILi8EEENSA_ILi64EEEEEENS5_IJS19_SC_EEEEEEEvNS4_8identityENS4_23SM90_TMA_LOAD_MULTICASTES1D_vS1E_EENS_8epilogue10collective6detail29Sm90TmaWarpSpecializedAdapterINS1I_15DefaultEpilogueISK_SL_SL_NS1H_6thread17LinearCombinationISK_Li1EffLNS1M_9ScaleType4KindE0ELNS_15FloatRoundStyleE2ESK_EENS1_15EpilogueDefaultEEEEEvvEEEEvNT_6ParamsE:
	.zero		1664


//--------------------- SYMBOLS --------------------------

	.type		.nv.reservedSmem.offset0,@object
	.size		.nv.reservedSmem.offset0,0x4
	.type		__assertfail,@function
